//
// Generated by NVIDIA NVVM Compiler
//
// Compiler Build ID: CL-36424714
// Cuda compilation tools, release 13.0, V13.0.88
// Based on NVVM 20.0.0
//

.version 9.0
.target sm_100
.address_size 64

	// .globl	_Z12conv1d_naivePfS_S_ii
.extern .shared .align 16 .b8 shared_mem[];
.extern .shared .align 16 .b8 shared_input[];

.visible .entry _Z12conv1d_naivePfS_S_ii(
	.param .u64 .ptr .align 1 _Z12conv1d_naivePfS_S_ii_param_0,
	.param .u64 .ptr .align 1 _Z12conv1d_naivePfS_S_ii_param_1,
	.param .u64 .ptr .align 1 _Z12conv1d_naivePfS_S_ii_param_2,
	.param .u32 _Z12conv1d_naivePfS_S_ii_param_3,
	.param .u32 _Z12conv1d_naivePfS_S_ii_param_4
)
{
	.reg .pred 	%p<56>;
	.reg .b32 	%r<41>;
	.reg .b32 	%f<96>;
	.reg .b64 	%rd<47>;

	ld.param.u64 	%rd7, [_Z12conv1d_naivePfS_S_ii_param_0];
	ld.param.u64 	%rd8, [_Z12conv1d_naivePfS_S_ii_param_1];
	ld.param.u64 	%rd6, [_Z12conv1d_naivePfS_S_ii_param_2];
	ld.param.u32 	%r28, [_Z12conv1d_naivePfS_S_ii_param_3];
	ld.param.u32 	%r29, [_Z12conv1d_naivePfS_S_ii_param_4];
	cvta.to.global.u64 	%rd1, %rd8;
	cvta.to.global.u64 	%rd2, %rd7;
	mov.u32 	%r30, %ctaid.x;
	mov.u32 	%r31, %ntid.x;
	mov.u32 	%r32, %tid.x;
	mad.lo.s32 	%r1, %r30, %r31, %r32;
	setp.ge.s32 	%p1, %r1, %r28;
	@%p1 bra 	$L__BB0_43;
	setp.lt.s32 	%p2, %r29, 1;
	mov.f32 	%f75, 0f00000000;
	@%p2 bra 	$L__BB0_42;
	shr.u32 	%r34, %r29, 1;
	sub.s32 	%r2, %r1, %r34;
	and.b32  	%r3, %r29, 7;
	setp.lt.u32 	%p3, %r29, 8;
	mov.f32 	%f75, 0f00000000;
	mov.b32 	%r39, 0;
	@%p3 bra 	$L__BB0_21;
	and.b32  	%r39, %r29, 2147483640;
	mov.f32 	%f75, 0f00000000;
	mov.b32 	%r37, 0;
$L__BB0_4:
	.pragma "nounroll";
	add.s32 	%r6, %r2, %r37;
	setp.lt.s32 	%p4, %r6, 0;
	setp.ge.s32 	%p5, %r6, %r28;
	mul.wide.u32 	%rd9, %r37, 4;
	add.s64 	%rd3, %rd1, %rd9;
	or.pred  	%p6, %p4, %p5;
	@%p6 bra 	$L__BB0_6;
	mul.wide.u32 	%rd10, %r6, 4;
	add.s64 	%rd11, %rd2, %rd10;
	ld.global.f32 	%f42, [%rd11];
	ld.global.f32 	%f43, [%rd3];
	fma.rn.f32 	%f75, %f42, %f43, %f75;
$L__BB0_6:
	add.s32 	%r7, %r6, 1;
	setp.lt.s32 	%p7, %r7, 0;
	setp.ge.s32 	%p8, %r7, %r28;
	or.pred  	%p9, %p7, %p8;
	@%p9 bra 	$L__BB0_8;
	mul.wide.u32 	%rd12, %r7, 4;
	add.s64 	%rd13, %rd2, %rd12;
	ld.global.f32 	%f44, [%rd13];
	ld.global.f32 	%f45, [%rd3+4];
	fma.rn.f32 	%f75, %f44, %f45, %f75;
$L__BB0_8:
	add.s32 	%r8, %r6, 2;
	setp.lt.s32 	%p10, %r8, 0;
	setp.ge.s32 	%p11, %r8, %r28;
	or.pred  	%p12, %p10, %p11;
	@%p12 bra 	$L__BB0_10;
	mul.wide.u32 	%rd14, %r8, 4;
	add.s64 	%rd15, %rd2, %rd14;
	ld.global.f32 	%f46, [%rd15];
	ld.global.f32 	%f47, [%rd3+8];
	fma.rn.f32 	%f75, %f46, %f47, %f75;
$L__BB0_10:
	add.s32 	%r9, %r6, 3;
	setp.lt.s32 	%p13, %r9, 0;
	setp.ge.s32 	%p14, %r9, %r28;
	or.pred  	%p15, %p13, %p14;
	@%p15 bra 	$L__BB0_12;
	mul.wide.u32 	%rd16, %r9, 4;
	add.s64 	%rd17, %rd2, %rd16;
	ld.global.f32 	%f48, [%rd17];
	ld.global.f32 	%f49, [%rd3+12];
	fma.rn.f32 	%f75, %f48, %f49, %f75;
$L__BB0_12:
	add.s32 	%r10, %r6, 4;
	setp.lt.s32 	%p16, %r10, 0;
	setp.ge.s32 	%p17, %r10, %r28;
	or.pred  	%p18, %p16, %p17;
	@%p18 bra 	$L__BB0_14;
	mul.wide.u32 	%rd18, %r10, 4;
	add.s64 	%rd19, %rd2, %rd18;
	ld.global.f32 	%f50, [%rd19];
	ld.global.f32 	%f51, [%rd3+16];
	fma.rn.f32 	%f75, %f50, %f51, %f75;
$L__BB0_14:
	add.s32 	%r11, %r6, 5;
	setp.lt.s32 	%p19, %r11, 0;
	setp.ge.s32 	%p20, %r11, %r28;
	or.pred  	%p21, %p19, %p20;
	@%p21 bra 	$L__BB0_16;
	mul.wide.u32 	%rd20, %r11, 4;
	add.s64 	%rd21, %rd2, %rd20;
	ld.global.f32 	%f52, [%rd21];
	ld.global.f32 	%f53, [%rd3+20];
	fma.rn.f32 	%f75, %f52, %f53, %f75;
$L__BB0_16:
	add.s32 	%r12, %r6, 6;
	setp.lt.s32 	%p22, %r12, 0;
	setp.ge.s32 	%p23, %r12, %r28;
	or.pred  	%p24, %p22, %p23;
	@%p24 bra 	$L__BB0_18;
	mul.wide.u32 	%rd22, %r12, 4;
	add.s64 	%rd23, %rd2, %rd22;
	ld.global.f32 	%f54, [%rd23];
	ld.global.f32 	%f55, [%rd3+24];
	fma.rn.f32 	%f75, %f54, %f55, %f75;
$L__BB0_18:
	add.s32 	%r13, %r6, 7;
	setp.lt.s32 	%p25, %r13, 0;
	setp.ge.s32 	%p26, %r13, %r28;
	or.pred  	%p27, %p25, %p26;
	@%p27 bra 	$L__BB0_20;
	mul.wide.u32 	%rd24, %r13, 4;
	add.s64 	%rd25, %rd2, %rd24;
	ld.global.f32 	%f56, [%rd25];
	ld.global.f32 	%f57, [%rd3+28];
	fma.rn.f32 	%f75, %f56, %f57, %f75;
$L__BB0_20:
	add.s32 	%r37, %r37, 8;
	setp.ne.s32 	%p28, %r37, %r39;
	@%p28 bra 	$L__BB0_4;
$L__BB0_21:
	setp.eq.s32 	%p29, %r3, 0;
	@%p29 bra 	$L__BB0_42;
	and.b32  	%r16, %r29, 3;
	setp.lt.u32 	%p30, %r3, 4;
	@%p30 bra 	$L__BB0_32;
	add.s32 	%r17, %r2, %r39;
	setp.lt.s32 	%p31, %r17, 0;
	setp.ge.s32 	%p32, %r17, %r28;
	mul.wide.u32 	%rd26, %r39, 4;
	add.s64 	%rd4, %rd1, %rd26;
	or.pred  	%p33, %p31, %p32;
	@%p33 bra 	$L__BB0_25;
	mul.wide.u32 	%rd27, %r17, 4;
	add.s64 	%rd28, %rd2, %rd27;
	ld.global.f32 	%f59, [%rd28];
	ld.global.f32 	%f60, [%rd4];
	fma.rn.f32 	%f75, %f59, %f60, %f75;
$L__BB0_25:
	add.s32 	%r18, %r17, 1;
	setp.lt.s32 	%p34, %r18, 0;
	setp.ge.s32 	%p35, %r18, %r28;
	or.pred  	%p36, %p34, %p35;
	@%p36 bra 	$L__BB0_27;
	mul.wide.u32 	%rd29, %r18, 4;
	add.s64 	%rd30, %rd2, %rd29;
	ld.global.f32 	%f61, [%rd30];
	ld.global.f32 	%f62, [%rd4+4];
	fma.rn.f32 	%f75, %f61, %f62, %f75;
$L__BB0_27:
	add.s32 	%r19, %r17, 2;
	setp.lt.s32 	%p37, %r19, 0;
	setp.ge.s32 	%p38, %r19, %r28;
	or.pred  	%p39, %p37, %p38;
	@%p39 bra 	$L__BB0_29;
	mul.wide.u32 	%rd31, %r19, 4;
	add.s64 	%rd32, %rd2, %rd31;
	ld.global.f32 	%f63, [%rd32];
	ld.global.f32 	%f64, [%rd4+8];
	fma.rn.f32 	%f75, %f63, %f64, %f75;
$L__BB0_29:
	add.s32 	%r20, %r17, 3;
	setp.lt.s32 	%p40, %r20, 0;
	setp.ge.s32 	%p41, %r20, %r28;
	or.pred  	%p42, %p40, %p41;
	@%p42 bra 	$L__BB0_31;
	mul.wide.u32 	%rd33, %r20, 4;
	add.s64 	%rd34, %rd2, %rd33;
	ld.global.f32 	%f65, [%rd34];
	ld.global.f32 	%f66, [%rd4+12];
	fma.rn.f32 	%f75, %f65, %f66, %f75;
$L__BB0_31:
	add.s32 	%r39, %r39, 4;
$L__BB0_32:
	setp.eq.s32 	%p43, %r16, 0;
	@%p43 bra 	$L__BB0_42;
	setp.eq.s32 	%p44, %r16, 1;
	@%p44 bra 	$L__BB0_39;
	add.s32 	%r23, %r2, %r39;
	setp.lt.s32 	%p45, %r23, 0;
	setp.ge.s32 	%p46, %r23, %r28;
	mul.wide.u32 	%rd35, %r39, 4;
	add.s64 	%rd5, %rd1, %rd35;
	or.pred  	%p47, %p45, %p46;
	@%p47 bra 	$L__BB0_36;
	mul.wide.u32 	%rd36, %r23, 4;
	add.s64 	%rd37, %rd2, %rd36;
	ld.global.f32 	%f68, [%rd37];
	ld.global.f32 	%f69, [%rd5];
	fma.rn.f32 	%f75, %f68, %f69, %f75;
$L__BB0_36:
	add.s32 	%r24, %r23, 1;
	setp.lt.s32 	%p48, %r24, 0;
	setp.ge.s32 	%p49, %r24, %r28;
	or.pred  	%p50, %p48, %p49;
	@%p50 bra 	$L__BB0_38;
	mul.wide.u32 	%rd38, %r24, 4;
	add.s64 	%rd39, %rd2, %rd38;
	ld.global.f32 	%f70, [%rd39];
	ld.global.f32 	%f71, [%rd5+4];
	fma.rn.f32 	%f75, %f70, %f71, %f75;
$L__BB0_38:
	add.s32 	%r39, %r39, 2;
$L__BB0_39:
	and.b32  	%r36, %r29, 1;
	setp.eq.b32 	%p51, %r36, 1;
	not.pred 	%p52, %p51;
	@%p52 bra 	$L__BB0_42;
	add.s32 	%r27, %r2, %r39;
	setp.lt.s32 	%p53, %r27, 0;
	setp.ge.s32 	%p54, %r27, %r28;
	or.pred  	%p55, %p53, %p54;
	@%p55 bra 	$L__BB0_42;
	mul.wide.u32 	%rd40, %r27, 4;
	add.s64 	%rd41, %rd2, %rd40;
	ld.global.f32 	%f72, [%rd41];
	mul.wide.u32 	%rd42, %r39, 4;
	add.s64 	%rd43, %rd1, %rd42;
	ld.global.f32 	%f73, [%rd43];
	fma.rn.f32 	%f75, %f72, %f73, %f75;
$L__BB0_42:
	cvta.to.global.u64 	%rd44, %rd6;
	mul.wide.s32 	%rd45, %r1, 4;
	add.s64 	%rd46, %rd44, %rd45;
	st.global.f32 	[%rd46], %f75;
$L__BB0_43:
	ret;

}
	// .globl	_Z13conv1d_sharedPfS_S_ii
.visible .entry _Z13conv1d_sharedPfS_S_ii(
	.param .u64 .ptr .align 1 _Z13conv1d_sharedPfS_S_ii_param_0,
	.param .u64 .ptr .align 1 _Z13conv1d_sharedPfS_S_ii_param_1,
	.param .u64 .ptr .align 1 _Z13conv1d_sharedPfS_S_ii_param_2,
	.param .u32 _Z13conv1d_sharedPfS_S_ii_param_3,
	.param .u32 _Z13conv1d_sharedPfS_S_ii_param_4
)
{
	.reg .pred 	%p<16>;
	.reg .b32 	%r<83>;
	.reg .b32 	%f<78>;
	.reg .b64 	%rd<17>;

	ld.param.u64 	%rd4, [_Z13conv1d_sharedPfS_S_ii_param_0];
	ld.param.u64 	%rd2, [_Z13conv1d_sharedPfS_S_ii_param_1];
	ld.param.u64 	%rd3, [_Z13conv1d_sharedPfS_S_ii_param_2];
	ld.param.u32 	%r29, [_Z13conv1d_sharedPfS_S_ii_param_3];
	ld.param.u32 	%r30, [_Z13conv1d_sharedPfS_S_ii_param_4];
	cvta.to.global.u64 	%rd1, %rd4;
	mov.u32 	%r1, %ntid.x;
	add.s32 	%r2, %r30, %r1;
	shl.b32 	%r31, %r2, 2;
	mov.u32 	%r32, shared_mem;
	add.s32 	%r3, %r32, %r31;
	mov.u32 	%r4, %tid.x;
	mov.u32 	%r33, %ctaid.x;
	mul.lo.s32 	%r5, %r33, %r1;
	add.s32 	%r6, %r5, %r4;
	shr.u32 	%r34, %r30, 31;
	add.s32 	%r35, %r30, %r34;
	shr.s32 	%r7, %r35, 1;
	setp.ge.s32 	%p1, %r4, %r30;
	@%p1 bra 	$L__BB1_2;
	cvta.to.global.u64 	%rd5, %rd2;
	mul.wide.u32 	%rd6, %r4, 4;
	add.s64 	%rd7, %rd5, %rd6;
	ld.global.f32 	%f17, [%rd7];
	shl.b32 	%r36, %r4, 2;
	add.s32 	%r37, %r3, %r36;
	st.shared.f32 	[%r37+-4], %f17;
$L__BB1_2:
	add.s32 	%r8, %r7, %r4;
	setp.ge.s32 	%p2, %r6, %r29;
	@%p2 bra 	$L__BB1_4;
	mul.wide.s32 	%rd8, %r6, 4;
	add.s64 	%rd9, %rd1, %rd8;
	ld.global.f32 	%f18, [%rd9];
	shl.b32 	%r42, %r8, 2;
	add.s32 	%r44, %r32, %r42;
	st.shared.f32 	[%r44], %f18;
	bra.uni 	$L__BB1_5;
$L__BB1_4:
	shl.b32 	%r38, %r8, 2;
	add.s32 	%r40, %r32, %r38;
	mov.b32 	%r41, 0;
	st.shared.u32 	[%r40], %r41;
$L__BB1_5:
	setp.ge.s32 	%p3, %r4, %r7;
	@%p3 bra 	$L__BB1_11;
	sub.s32 	%r45, %r5, %r7;
	add.s32 	%r9, %r45, %r4;
	setp.lt.s32 	%p4, %r9, 0;
	mov.f32 	%f68, 0f00000000;
	@%p4 bra 	$L__BB1_8;
	mul.wide.u32 	%rd10, %r9, 4;
	add.s64 	%rd11, %rd1, %rd10;
	ld.global.f32 	%f68, [%rd11];
$L__BB1_8:
	shl.b32 	%r46, %r4, 2;
	add.s32 	%r48, %r32, %r46;
	st.shared.f32 	[%r48], %f68;
	add.s32 	%r10, %r6, %r1;
	add.s32 	%r11, %r8, %r1;
	setp.ge.s32 	%p5, %r10, %r29;
	mov.f32 	%f69, 0f00000000;
	@%p5 bra 	$L__BB1_10;
	mul.wide.s32 	%rd12, %r10, 4;
	add.s64 	%rd13, %rd1, %rd12;
	ld.global.f32 	%f69, [%rd13];
$L__BB1_10:
	shl.b32 	%r49, %r11, 2;
	add.s32 	%r51, %r32, %r49;
	st.shared.f32 	[%r51], %f69;
$L__BB1_11:
	setp.ge.s32 	%p6, %r6, %r29;
	bar.sync 	0;
	@%p6 bra 	$L__BB1_25;
	setp.lt.s32 	%p7, %r30, 1;
	mov.f32 	%f77, 0f00000000;
	@%p7 bra 	$L__BB1_24;
	and.b32  	%r12, %r30, 7;
	setp.lt.u32 	%p8, %r30, 8;
	mov.f32 	%f77, 0f00000000;
	mov.b32 	%r81, 0;
	@%p8 bra 	$L__BB1_16;
	and.b32  	%r81, %r30, 2147483640;
	shl.b32 	%r53, %r4, 2;
	add.s32 	%r55, %r53, %r32;
	add.s32 	%r79, %r55, 16;
	neg.s32 	%r78, %r81;
	add.s32 	%r57, %r31, %r32;
	add.s32 	%r77, %r57, 12;
	mov.f32 	%f77, 0f00000000;
$L__BB1_15:
	.pragma "nounroll";
	ld.shared.f32 	%f25, [%r79+-16];
	ld.shared.f32 	%f26, [%r77+-16];
	fma.rn.f32 	%f27, %f25, %f26, %f77;
	ld.shared.f32 	%f28, [%r79+-12];
	ld.shared.f32 	%f29, [%r77+-12];
	fma.rn.f32 	%f30, %f28, %f29, %f27;
	ld.shared.f32 	%f31, [%r79+-8];
	ld.shared.f32 	%f32, [%r77+-8];
	fma.rn.f32 	%f33, %f31, %f32, %f30;
	ld.shared.f32 	%f34, [%r79+-4];
	ld.shared.f32 	%f35, [%r77+-4];
	fma.rn.f32 	%f36, %f34, %f35, %f33;
	ld.shared.f32 	%f37, [%r79];
	ld.shared.f32 	%f38, [%r77];
	fma.rn.f32 	%f39, %f37, %f38, %f36;
	ld.shared.f32 	%f40, [%r79+4];
	ld.shared.f32 	%f41, [%r77+4];
	fma.rn.f32 	%f42, %f40, %f41, %f39;
	ld.shared.f32 	%f43, [%r79+8];
	ld.shared.f32 	%f44, [%r77+8];
	fma.rn.f32 	%f45, %f43, %f44, %f42;
	ld.shared.f32 	%f46, [%r79+12];
	ld.shared.f32 	%f47, [%r77+12];
	fma.rn.f32 	%f77, %f46, %f47, %f45;
	add.s32 	%r79, %r79, 32;
	add.s32 	%r78, %r78, 8;
	add.s32 	%r77, %r77, 32;
	setp.ne.s32 	%p9, %r78, 0;
	@%p9 bra 	$L__BB1_15;
$L__BB1_16:
	setp.eq.s32 	%p10, %r12, 0;
	@%p10 bra 	$L__BB1_24;
	and.b32  	%r24, %r30, 3;
	setp.lt.u32 	%p11, %r12, 4;
	@%p11 bra 	$L__BB1_19;
	add.s32 	%r58, %r81, %r4;
	shl.b32 	%r59, %r58, 2;
	add.s32 	%r61, %r32, %r59;
	ld.shared.f32 	%f49, [%r61];
	shl.b32 	%r62, %r81, 2;
	add.s32 	%r63, %r3, %r62;
	ld.shared.f32 	%f50, [%r63+-4];
	fma.rn.f32 	%f51, %f49, %f50, %f77;
	ld.shared.f32 	%f52, [%r61+4];
	ld.shared.f32 	%f53, [%r63];
	fma.rn.f32 	%f54, %f52, %f53, %f51;
	ld.shared.f32 	%f55, [%r61+8];
	ld.shared.f32 	%f56, [%r63+4];
	fma.rn.f32 	%f57, %f55, %f56, %f54;
	ld.shared.f32 	%f58, [%r61+12];
	ld.shared.f32 	%f59, [%r63+8];
	fma.rn.f32 	%f77, %f58, %f59, %f57;
	add.s32 	%r81, %r81, 4;
$L__BB1_19:
	setp.eq.s32 	%p12, %r24, 0;
	@%p12 bra 	$L__BB1_24;
	setp.eq.s32 	%p13, %r24, 1;
	@%p13 bra 	$L__BB1_22;
	add.s32 	%r64, %r81, %r4;
	shl.b32 	%r65, %r64, 2;
	add.s32 	%r67, %r32, %r65;
	ld.shared.f32 	%f61, [%r67];
	shl.b32 	%r68, %r81, 2;
	add.s32 	%r69, %r3, %r68;
	ld.shared.f32 	%f62, [%r69+-4];
	fma.rn.f32 	%f63, %f61, %f62, %f77;
	ld.shared.f32 	%f64, [%r67+4];
	ld.shared.f32 	%f65, [%r69];
	fma.rn.f32 	%f77, %f64, %f65, %f63;
	add.s32 	%r81, %r81, 2;
$L__BB1_22:
	and.b32  	%r70, %r30, 1;
	setp.eq.b32 	%p14, %r70, 1;
	not.pred 	%p15, %p14;
	@%p15 bra 	$L__BB1_24;
	add.s32 	%r71, %r81, %r4;
	shl.b32 	%r72, %r71, 2;
	add.s32 	%r74, %r32, %r72;
	ld.shared.f32 	%f66, [%r74];
	shl.b32 	%r75, %r81, 2;
	add.s32 	%r76, %r3, %r75;
	ld.shared.f32 	%f67, [%r76+-4];
	fma.rn.f32 	%f77, %f66, %f67, %f77;
$L__BB1_24:
	cvta.to.global.u64 	%rd14, %rd3;
	mul.wide.s32 	%rd15, %r6, 4;
	add.s64 	%rd16, %rd14, %rd15;
	st.global.f32 	[%rd16], %f77;
$L__BB1_25:
	ret;

}
	// .globl	_Z12conv2d_naivePfS_S_iii
.visible .entry _Z12conv2d_naivePfS_S_iii(
	.param .u64 .ptr .align 1 _Z12conv2d_naivePfS_S_iii_param_0,
	.param .u64 .ptr .align 1 _Z12conv2d_naivePfS_S_iii_param_1,
	.param .u64 .ptr .align 1 _Z12conv2d_naivePfS_S_iii_param_2,
	.param .u32 _Z12conv2d_naivePfS_S_iii_param_3,
	.param .u32 _Z12conv2d_naivePfS_S_iii_param_4,
	.param .u32 _Z12conv2d_naivePfS_S_iii_param_5
)
{
	.reg .pred 	%p<91>;
	.reg .b32 	%r<66>;
	.reg .b32 	%f<99>;
	.reg .b64 	%rd<40>;

	ld.param.u64 	%rd9, [_Z12conv2d_naivePfS_S_iii_param_0];
	ld.param.u64 	%rd10, [_Z12conv2d_naivePfS_S_iii_param_1];
	ld.param.u64 	%rd8, [_Z12conv2d_naivePfS_S_iii_param_2];
	ld.param.u32 	%r25, [_Z12conv2d_naivePfS_S_iii_param_3];
	ld.param.u32 	%r28, [_Z12conv2d_naivePfS_S_iii_param_4];
	ld.param.u32 	%r27, [_Z12conv2d_naivePfS_S_iii_param_5];
	cvta.to.global.u64 	%rd1, %rd10;
	cvta.to.global.u64 	%rd2, %rd9;
	mov.u32 	%r29, %ctaid.x;
	mov.u32 	%r30, %ntid.x;
	mov.u32 	%r31, %tid.x;
	mad.lo.s32 	%r1, %r29, %r30, %r31;
	mov.u32 	%r32, %ctaid.y;
	mov.u32 	%r33, %ntid.y;
	mov.u32 	%r34, %tid.y;
	mad.lo.s32 	%r35, %r32, %r33, %r34;
	setp.ge.s32 	%p2, %r1, %r25;
	setp.ge.s32 	%p3, %r35, %r28;
	or.pred  	%p4, %p2, %p3;
	@%p4 bra 	$L__BB2_45;
	setp.lt.s32 	%p5, %r27, 1;
	mov.f32 	%f77, 0f00000000;
	@%p5 bra 	$L__BB2_44;
	shr.u32 	%r37, %r27, 1;
	sub.s32 	%r3, %r35, %r37;
	sub.s32 	%r4, %r1, %r37;
	and.b32  	%r5, %r27, 7;
	add.s32 	%r6, %r5, -1;
	and.b32  	%r7, %r27, 3;
	and.b32  	%r8, %r27, 2147483640;
	and.b32  	%r9, %r27, 1;
	mov.f32 	%f77, 0f00000000;
	mov.b32 	%r61, 0;
$L__BB2_3:
	setp.lt.u32 	%p6, %r27, 8;
	add.s32 	%r39, %r3, %r61;
	setp.gt.s32 	%p7, %r39, -1;
	setp.lt.s32 	%p8, %r39, %r28;
	and.pred  	%p1, %p7, %p8;
	mul.lo.s32 	%r11, %r39, %r25;
	mul.lo.s32 	%r12, %r61, %r27;
	mov.b32 	%r64, 0;
	@%p6 bra 	$L__BB2_22;
	mov.b32 	%r62, 0;
	cvt.u64.u32 	%rd14, %r12;
$L__BB2_5:
	.pragma "nounroll";
	add.s32 	%r14, %r4, %r62;
	setp.gt.s32 	%p9, %r14, -1;
	setp.lt.s32 	%p10, %r14, %r25;
	and.pred  	%p11, %p9, %p10;
	and.pred  	%p12, %p1, %p11;
	add.s32 	%r41, %r14, %r11;
	mul.wide.s32 	%rd11, %r41, 4;
	add.s64 	%rd3, %rd2, %rd11;
	not.pred 	%p13, %p12;
	@%p13 bra 	$L__BB2_7;
	add.s32 	%r42, %r62, %r12;
	ld.global.f32 	%f43, [%rd3];
	mul.wide.u32 	%rd12, %r42, 4;
	add.s64 	%rd13, %rd1, %rd12;
	ld.global.f32 	%f44, [%rd13];
	fma.rn.f32 	%f77, %f43, %f44, %f77;
$L__BB2_7:
	add.s32 	%r43, %r14, 1;
	setp.gt.s32 	%p14, %r43, -1;
	setp.lt.s32 	%p15, %r43, %r25;
	and.pred  	%p16, %p14, %p15;
	and.pred  	%p17, %p1, %p16;
	cvt.u64.u32 	%rd15, %r62;
	add.s64 	%rd16, %rd15, %rd14;
	shl.b64 	%rd17, %rd16, 2;
	add.s64 	%rd4, %rd1, %rd17;
	not.pred 	%p18, %p17;
	@%p18 bra 	$L__BB2_9;
	ld.global.f32 	%f45, [%rd3+4];
	ld.global.f32 	%f46, [%rd4+4];
	fma.rn.f32 	%f77, %f45, %f46, %f77;
$L__BB2_9:
	add.s32 	%r44, %r14, 2;
	setp.gt.s32 	%p19, %r44, -1;
	setp.lt.s32 	%p20, %r44, %r25;
	and.pred  	%p21, %p19, %p20;
	and.pred  	%p22, %p1, %p21;
	not.pred 	%p23, %p22;
	@%p23 bra 	$L__BB2_11;
	ld.global.f32 	%f47, [%rd3+8];
	ld.global.f32 	%f48, [%rd4+8];
	fma.rn.f32 	%f77, %f47, %f48, %f77;
$L__BB2_11:
	add.s32 	%r45, %r14, 3;
	setp.gt.s32 	%p24, %r45, -1;
	setp.lt.s32 	%p25, %r45, %r25;
	and.pred  	%p26, %p24, %p25;
	and.pred  	%p27, %p1, %p26;
	not.pred 	%p28, %p27;
	@%p28 bra 	$L__BB2_13;
	ld.global.f32 	%f49, [%rd3+12];
	ld.global.f32 	%f50, [%rd4+12];
	fma.rn.f32 	%f77, %f49, %f50, %f77;
$L__BB2_13:
	add.s32 	%r46, %r14, 4;
	setp.gt.s32 	%p29, %r46, -1;
	setp.lt.s32 	%p30, %r46, %r25;
	and.pred  	%p31, %p29, %p30;
	and.pred  	%p32, %p1, %p31;
	not.pred 	%p33, %p32;
	@%p33 bra 	$L__BB2_15;
	ld.global.f32 	%f51, [%rd3+16];
	ld.global.f32 	%f52, [%rd4+16];
	fma.rn.f32 	%f77, %f51, %f52, %f77;
$L__BB2_15:
	add.s32 	%r47, %r14, 5;
	setp.gt.s32 	%p34, %r47, -1;
	setp.lt.s32 	%p35, %r47, %r25;
	and.pred  	%p36, %p34, %p35;
	and.pred  	%p37, %p1, %p36;
	not.pred 	%p38, %p37;
	@%p38 bra 	$L__BB2_17;
	ld.global.f32 	%f53, [%rd3+20];
	ld.global.f32 	%f54, [%rd4+20];
	fma.rn.f32 	%f77, %f53, %f54, %f77;
$L__BB2_17:
	add.s32 	%r48, %r14, 6;
	setp.gt.s32 	%p39, %r48, -1;
	setp.lt.s32 	%p40, %r48, %r25;
	and.pred  	%p41, %p39, %p40;
	and.pred  	%p42, %p1, %p41;
	not.pred 	%p43, %p42;
	@%p43 bra 	$L__BB2_19;
	ld.global.f32 	%f55, [%rd3+24];
	ld.global.f32 	%f56, [%rd4+24];
	fma.rn.f32 	%f77, %f55, %f56, %f77;
$L__BB2_19:
	add.s32 	%r49, %r14, 7;
	setp.gt.s32 	%p44, %r49, -1;
	setp.lt.s32 	%p45, %r49, %r25;
	and.pred  	%p46, %p44, %p45;
	and.pred  	%p47, %p1, %p46;
	not.pred 	%p48, %p47;
	@%p48 bra 	$L__BB2_21;
	ld.global.f32 	%f57, [%rd3+28];
	ld.global.f32 	%f58, [%rd4+28];
	fma.rn.f32 	%f77, %f57, %f58, %f77;
$L__BB2_21:
	add.s32 	%r62, %r62, 8;
	setp.ne.s32 	%p49, %r62, %r8;
	mov.u32 	%r64, %r8;
	@%p49 bra 	$L__BB2_5;
$L__BB2_22:
	setp.eq.s32 	%p50, %r5, 0;
	@%p50 bra 	$L__BB2_43;
	setp.lt.u32 	%p51, %r6, 3;
	@%p51 bra 	$L__BB2_33;
	add.s32 	%r17, %r4, %r64;
	setp.gt.s32 	%p52, %r17, -1;
	setp.lt.s32 	%p53, %r17, %r25;
	and.pred  	%p54, %p52, %p53;
	and.pred  	%p55, %p1, %p54;
	add.s32 	%r50, %r17, %r11;
	mul.wide.s32 	%rd18, %r50, 4;
	add.s64 	%rd5, %rd2, %rd18;
	not.pred 	%p56, %p55;
	@%p56 bra 	$L__BB2_26;
	add.s32 	%r51, %r64, %r12;
	ld.global.f32 	%f60, [%rd5];
	mul.wide.u32 	%rd19, %r51, 4;
	add.s64 	%rd20, %rd1, %rd19;
	ld.global.f32 	%f61, [%rd20];
	fma.rn.f32 	%f77, %f60, %f61, %f77;
$L__BB2_26:
	add.s32 	%r52, %r17, 1;
	setp.gt.s32 	%p57, %r52, -1;
	setp.lt.s32 	%p58, %r52, %r25;
	and.pred  	%p59, %p57, %p58;
	and.pred  	%p60, %p1, %p59;
	cvt.u64.u32 	%rd21, %r12;
	cvt.u64.u32 	%rd22, %r64;
	add.s64 	%rd23, %rd22, %rd21;
	shl.b64 	%rd24, %rd23, 2;
	add.s64 	%rd6, %rd1, %rd24;
	not.pred 	%p61, %p60;
	@%p61 bra 	$L__BB2_28;
	ld.global.f32 	%f62, [%rd5+4];
	ld.global.f32 	%f63, [%rd6+4];
	fma.rn.f32 	%f77, %f62, %f63, %f77;
$L__BB2_28:
	add.s32 	%r53, %r17, 2;
	setp.gt.s32 	%p62, %r53, -1;
	setp.lt.s32 	%p63, %r53, %r25;
	and.pred  	%p64, %p62, %p63;
	and.pred  	%p65, %p1, %p64;
	not.pred 	%p66, %p65;
	@%p66 bra 	$L__BB2_30;
	ld.global.f32 	%f64, [%rd5+8];
	ld.global.f32 	%f65, [%rd6+8];
	fma.rn.f32 	%f77, %f64, %f65, %f77;
$L__BB2_30:
	add.s32 	%r54, %r17, 3;
	setp.gt.s32 	%p67, %r54, -1;
	setp.lt.s32 	%p68, %r54, %r25;
	and.pred  	%p69, %p67, %p68;
	and.pred  	%p70, %p1, %p69;
	not.pred 	%p71, %p70;
	@%p71 bra 	$L__BB2_32;
	ld.global.f32 	%f66, [%rd5+12];
	ld.global.f32 	%f67, [%rd6+12];
	fma.rn.f32 	%f77, %f66, %f67, %f77;
$L__BB2_32:
	add.s32 	%r64, %r64, 4;
$L__BB2_33:
	setp.eq.s32 	%p72, %r7, 0;
	@%p72 bra 	$L__BB2_43;
	setp.eq.s32 	%p73, %r7, 1;
	@%p73 bra 	$L__BB2_40;
	add.s32 	%r20, %r4, %r64;
	setp.gt.s32 	%p74, %r20, -1;
	setp.lt.s32 	%p75, %r20, %r25;
	and.pred  	%p76, %p74, %p75;
	and.pred  	%p77, %p1, %p76;
	add.s32 	%r55, %r20, %r11;
	mul.wide.s32 	%rd25, %r55, 4;
	add.s64 	%rd7, %rd2, %rd25;
	not.pred 	%p78, %p77;
	@%p78 bra 	$L__BB2_37;
	add.s32 	%r56, %r64, %r12;
	ld.global.f32 	%f69, [%rd7];
	mul.wide.u32 	%rd26, %r56, 4;
	add.s64 	%rd27, %rd1, %rd26;
	ld.global.f32 	%f70, [%rd27];
	fma.rn.f32 	%f77, %f69, %f70, %f77;
$L__BB2_37:
	add.s32 	%r57, %r20, 1;
	setp.gt.s32 	%p79, %r57, -1;
	setp.lt.s32 	%p80, %r57, %r25;
	and.pred  	%p81, %p79, %p80;
	and.pred  	%p82, %p1, %p81;
	not.pred 	%p83, %p82;
	@%p83 bra 	$L__BB2_39;
	ld.global.f32 	%f71, [%rd7+4];
	cvt.u64.u32 	%rd28, %r12;
	cvt.u64.u32 	%rd29, %r64;
	add.s64 	%rd30, %rd29, %rd28;
	shl.b64 	%rd31, %rd30, 2;
	add.s64 	%rd32, %rd1, %rd31;
	ld.global.f32 	%f72, [%rd32+4];
	fma.rn.f32 	%f77, %f71, %f72, %f77;
$L__BB2_39:
	add.s32 	%r64, %r64, 2;
$L__BB2_40:
	setp.eq.s32 	%p84, %r9, 0;
	@%p84 bra 	$L__BB2_43;
	add.s32 	%r23, %r4, %r64;
	setp.gt.s32 	%p85, %r23, -1;
	setp.lt.s32 	%p86, %r23, %r25;
	and.pred  	%p87, %p85, %p86;
	and.pred  	%p88, %p1, %p87;
	not.pred 	%p89, %p88;
	@%p89 bra 	$L__BB2_43;
	add.s32 	%r58, %r23, %r11;
	add.s32 	%r59, %r64, %r12;
	mul.wide.s32 	%rd33, %r58, 4;
	add.s64 	%rd34, %rd2, %rd33;
	ld.global.f32 	%f73, [%rd34];
	mul.wide.u32 	%rd35, %r59, 4;
	add.s64 	%rd36, %rd1, %rd35;
	ld.global.f32 	%f74, [%rd36];
	fma.rn.f32 	%f77, %f73, %f74, %f77;
$L__BB2_43:
	add.s32 	%r61, %r61, 1;
	setp.ne.s32 	%p90, %r61, %r27;
	@%p90 bra 	$L__BB2_3;
$L__BB2_44:
	mad.lo.s32 	%r60, %r25, %r35, %r1;
	cvta.to.global.u64 	%rd37, %rd8;
	mul.wide.s32 	%rd38, %r60, 4;
	add.s64 	%rd39, %rd37, %rd38;
	st.global.f32 	[%rd39], %f77;
$L__BB2_45:
	ret;

}
	// .globl	_Z13conv2d_sharedPfS_S_iii
.visible .entry _Z13conv2d_sharedPfS_S_iii(
	.param .u64 .ptr .align 1 _Z13conv2d_sharedPfS_S_iii_param_0,
	.param .u64 .ptr .align 1 _Z13conv2d_sharedPfS_S_iii_param_1,
	.param .u64 .ptr .align 1 _Z13conv2d_sharedPfS_S_iii_param_2,
	.param .u32 _Z13conv2d_sharedPfS_S_iii_param_3,
	.param .u32 _Z13conv2d_sharedPfS_S_iii_param_4,
	.param .u32 _Z13conv2d_sharedPfS_S_iii_param_5
)
{
	.reg .pred 	%p<61>;
	.reg .b32 	%r<140>;
	.reg .b32 	%f<126>;
	.reg .b64 	%rd<50>;

	ld.param.u64 	%rd8, [_Z13conv2d_sharedPfS_S_iii_param_0];
	ld.param.u64 	%rd9, [_Z13conv2d_sharedPfS_S_iii_param_1];
	ld.param.u64 	%rd7, [_Z13conv2d_sharedPfS_S_iii_param_2];
	ld.param.u32 	%r62, [_Z13conv2d_sharedPfS_S_iii_param_3];
	ld.param.u32 	%r63, [_Z13conv2d_sharedPfS_S_iii_param_4];
	ld.param.u32 	%r64, [_Z13conv2d_sharedPfS_S_iii_param_5];
	cvta.to.global.u64 	%rd1, %rd8;
	cvta.to.global.u64 	%rd2, %rd9;
	mov.u32 	%r1, %tid.x;
	mov.u32 	%r2, %tid.y;
	mov.u32 	%r65, %ctaid.x;
	shl.b32 	%r3, %r65, 4;
	add.s32 	%r4, %r3, %r1;
	mov.u32 	%r66, %ctaid.y;
	shl.b32 	%r5, %r66, 4;
	add.s32 	%r6, %r5, %r2;
	add.s32 	%r7, %r64, 15;
	setp.lt.s32 	%p2, %r64, -14;
	@%p2 bra 	$L__BB3_37;
	shr.u32 	%r68, %r64, 31;
	add.s32 	%r69, %r64, %r68;
	shr.s32 	%r70, %r69, 1;
	sub.s32 	%r8, %r5, %r70;
	sub.s32 	%r9, %r3, %r70;
	max.s32 	%r71, %r7, 16;
	add.s32 	%r72, %r71, -1;
	shr.u32 	%r73, %r72, 4;
	add.s32 	%r74, %r73, 1;
	and.b32  	%r10, %r74, 3;
	and.b32  	%r11, %r74, 536870908;
	mov.b32 	%r130, 0;
$L__BB3_2:
	setp.lt.s32 	%p3, %r7, 49;
	add.s32 	%r13, %r130, %r2;
	add.s32 	%r76, %r8, %r13;
	mul.lo.s32 	%r14, %r13, %r7;
	setp.gt.s32 	%p4, %r76, -1;
	setp.lt.s32 	%p5, %r76, %r63;
	and.pred  	%p1, %p4, %p5;
	mul.lo.s32 	%r15, %r76, %r62;
	mov.b32 	%r133, 0;
	@%p3 bra 	$L__BB3_21;
	mov.b32 	%r133, 0;
	mov.u32 	%r132, %r133;
$L__BB3_4:
	add.s32 	%r18, %r133, %r1;
	max.s32 	%r79, %r13, %r18;
	setp.ge.s32 	%p6, %r79, %r7;
	add.s32 	%r80, %r18, %r14;
	shl.b32 	%r81, %r80, 2;
	mov.u32 	%r82, shared_input;
	add.s32 	%r19, %r82, %r81;
	@%p6 bra 	$L__BB3_8;
	add.s32 	%r20, %r9, %r18;
	setp.gt.s32 	%p7, %r20, -1;
	setp.lt.s32 	%p8, %r20, %r62;
	and.pred  	%p9, %p7, %p8;
	and.pred  	%p10, %p1, %p9;
	not.pred 	%p11, %p10;
	@%p11 bra 	$L__BB3_7;
	add.s32 	%r84, %r20, %r15;
	mul.wide.s32 	%rd10, %r84, 4;
	add.s64 	%rd11, %rd1, %rd10;
	ld.global.f32 	%f17, [%rd11];
	st.shared.f32 	[%r19], %f17;
	bra.uni 	$L__BB3_8;
$L__BB3_7:
	mov.b32 	%r83, 0;
	st.shared.u32 	[%r19], %r83;
$L__BB3_8:
	add.s32 	%r21, %r18, 16;
	max.s32 	%r85, %r13, %r21;
	setp.ge.s32 	%p12, %r85, %r7;
	@%p12 bra 	$L__BB3_12;
	add.s32 	%r22, %r9, %r21;
	setp.gt.s32 	%p13, %r22, -1;
	setp.lt.s32 	%p14, %r22, %r62;
	and.pred  	%p15, %p13, %p14;
	and.pred  	%p16, %p1, %p15;
	@%p16 bra 	$L__BB3_11;
	mov.b32 	%r86, 0;
	st.shared.u32 	[%r19+64], %r86;
	bra.uni 	$L__BB3_12;
$L__BB3_11:
	add.s32 	%r87, %r22, %r15;
	mul.wide.s32 	%rd12, %r87, 4;
	add.s64 	%rd13, %rd1, %rd12;
	ld.global.f32 	%f18, [%rd13];
	st.shared.f32 	[%r19+64], %f18;
$L__BB3_12:
	add.s32 	%r23, %r18, 32;
	max.s32 	%r88, %r13, %r23;
	setp.ge.s32 	%p17, %r88, %r7;
	@%p17 bra 	$L__BB3_16;
	add.s32 	%r24, %r9, %r23;
	setp.gt.s32 	%p18, %r24, -1;
	setp.lt.s32 	%p19, %r24, %r62;
	and.pred  	%p20, %p18, %p19;
	and.pred  	%p21, %p1, %p20;
	@%p21 bra 	$L__BB3_15;
	mov.b32 	%r89, 0;
	st.shared.u32 	[%r19+128], %r89;
	bra.uni 	$L__BB3_16;
$L__BB3_15:
	add.s32 	%r90, %r24, %r15;
	mul.wide.s32 	%rd14, %r90, 4;
	add.s64 	%rd15, %rd1, %rd14;
	ld.global.f32 	%f19, [%rd15];
	st.shared.f32 	[%r19+128], %f19;
$L__BB3_16:
	add.s32 	%r25, %r18, 48;
	max.s32 	%r91, %r13, %r25;
	setp.ge.s32 	%p22, %r91, %r7;
	@%p22 bra 	$L__BB3_20;
	add.s32 	%r26, %r9, %r25;
	setp.gt.s32 	%p23, %r26, -1;
	setp.lt.s32 	%p24, %r26, %r62;
	and.pred  	%p25, %p23, %p24;
	and.pred  	%p26, %p1, %p25;
	@%p26 bra 	$L__BB3_19;
	mov.b32 	%r92, 0;
	st.shared.u32 	[%r19+192], %r92;
	bra.uni 	$L__BB3_20;
$L__BB3_19:
	add.s32 	%r93, %r26, %r15;
	mul.wide.s32 	%rd16, %r93, 4;
	add.s64 	%rd17, %rd1, %rd16;
	ld.global.f32 	%f20, [%rd17];
	st.shared.f32 	[%r19+192], %f20;
$L__BB3_20:
	add.s32 	%r133, %r133, 64;
	add.s32 	%r132, %r132, 4;
	setp.ne.s32 	%p27, %r132, %r11;
	@%p27 bra 	$L__BB3_4;
$L__BB3_21:
	setp.eq.s32 	%p28, %r10, 0;
	@%p28 bra 	$L__BB3_36;
	add.s32 	%r30, %r133, %r1;
	max.s32 	%r95, %r13, %r30;
	setp.ge.s32 	%p29, %r95, %r7;
	add.s32 	%r96, %r30, %r14;
	shl.b32 	%r97, %r96, 2;
	mov.u32 	%r98, shared_input;
	add.s32 	%r31, %r98, %r97;
	@%p29 bra 	$L__BB3_26;
	add.s32 	%r32, %r9, %r30;
	setp.gt.s32 	%p30, %r32, -1;
	setp.lt.s32 	%p31, %r32, %r62;
	and.pred  	%p32, %p30, %p31;
	and.pred  	%p33, %p1, %p32;
	@%p33 bra 	$L__BB3_25;
	mov.b32 	%r99, 0;
	st.shared.u32 	[%r31], %r99;
	bra.uni 	$L__BB3_26;
$L__BB3_25:
	add.s32 	%r100, %r32, %r15;
	mul.wide.s32 	%rd18, %r100, 4;
	add.s64 	%rd19, %rd1, %rd18;
	ld.global.f32 	%f21, [%rd19];
	st.shared.f32 	[%r31], %f21;
$L__BB3_26:
	setp.eq.s32 	%p34, %r10, 1;
	@%p34 bra 	$L__BB3_36;
	add.s32 	%r33, %r30, 16;
	max.s32 	%r101, %r13, %r33;
	setp.ge.s32 	%p35, %r101, %r7;
	@%p35 bra 	$L__BB3_31;
	add.s32 	%r34, %r9, %r33;
	setp.gt.s32 	%p36, %r34, -1;
	setp.lt.s32 	%p37, %r34, %r62;
	and.pred  	%p38, %p36, %p37;
	and.pred  	%p39, %p1, %p38;
	@%p39 bra 	$L__BB3_30;
	mov.b32 	%r102, 0;
	st.shared.u32 	[%r31+64], %r102;
	bra.uni 	$L__BB3_31;
$L__BB3_30:
	add.s32 	%r103, %r34, %r15;
	mul.wide.s32 	%rd20, %r103, 4;
	add.s64 	%rd21, %rd1, %rd20;
	ld.global.f32 	%f22, [%rd21];
	st.shared.f32 	[%r31+64], %f22;
$L__BB3_31:
	setp.eq.s32 	%p40, %r10, 2;
	@%p40 bra 	$L__BB3_36;
	add.s32 	%r35, %r30, 32;
	max.s32 	%r104, %r13, %r35;
	setp.ge.s32 	%p41, %r104, %r7;
	@%p41 bra 	$L__BB3_36;
	add.s32 	%r36, %r9, %r35;
	setp.gt.s32 	%p42, %r36, -1;
	setp.lt.s32 	%p43, %r36, %r62;
	and.pred  	%p44, %p42, %p43;
	and.pred  	%p45, %p1, %p44;
	@%p45 bra 	$L__BB3_35;
	mov.b32 	%r105, 0;
	st.shared.u32 	[%r31+128], %r105;
	bra.uni 	$L__BB3_36;
$L__BB3_35:
	add.s32 	%r106, %r36, %r15;
	mul.wide.s32 	%rd22, %r106, 4;
	add.s64 	%rd23, %rd1, %rd22;
	ld.global.f32 	%f23, [%rd23];
	st.shared.f32 	[%r31+128], %f23;
$L__BB3_36:
	add.s32 	%r130, %r130, 16;
	setp.lt.s32 	%p46, %r130, %r7;
	@%p46 bra 	$L__BB3_2;
$L__BB3_37:
	bar.sync 	0;
	setp.ge.s32 	%p47, %r4, %r62;
	setp.ge.s32 	%p48, %r6, %r63;
	or.pred  	%p49, %p47, %p48;
	@%p49 bra 	$L__BB3_55;
	setp.lt.s32 	%p50, %r64, 1;
	mov.f32 	%f124, 0f00000000;
	@%p50 bra 	$L__BB3_54;
	and.b32  	%r38, %r64, 15;
	add.s32 	%r39, %r38, -1;
	and.b32  	%r40, %r64, 7;
	add.s32 	%r41, %r40, -1;
	and.b32  	%r42, %r64, 2147483632;
	and.b32  	%r43, %r64, 3;
	neg.s32 	%r44, %r42;
	shl.b32 	%r109, %r1, 2;
	mov.u32 	%r110, shared_input;
	add.s32 	%r111, %r109, %r110;
	add.s32 	%r45, %r111, 32;
	mov.f32 	%f124, 0f00000000;
	mov.b32 	%r134, 0;
$L__BB3_40:
	setp.lt.u32 	%p51, %r64, 16;
	add.s32 	%r47, %r134, %r2;
	mad.lo.s32 	%r48, %r47, %r7, %r1;
	mul.lo.s32 	%r49, %r134, %r64;
	mov.b32 	%r138, 0;
	@%p51 bra 	$L__BB3_43;
	mul.lo.s32 	%r113, %r7, %r47;
	shl.b32 	%r114, %r113, 2;
	add.s32 	%r135, %r45, %r114;
	mul.wide.u32 	%rd24, %r49, 4;
	add.s64 	%rd25, %rd2, %rd24;
	add.s64 	%rd49, %rd25, 32;
	mov.u32 	%r136, %r44;
$L__BB3_42:
	.pragma "nounroll";
	ld.shared.f32 	%f27, [%r135+-32];
	ld.global.f32 	%f28, [%rd49+-32];
	fma.rn.f32 	%f29, %f27, %f28, %f124;
	ld.shared.f32 	%f30, [%r135+-28];
	ld.global.f32 	%f31, [%rd49+-28];
	fma.rn.f32 	%f32, %f30, %f31, %f29;
	ld.shared.f32 	%f33, [%r135+-24];
	ld.global.f32 	%f34, [%rd49+-24];
	fma.rn.f32 	%f35, %f33, %f34, %f32;
	ld.shared.f32 	%f36, [%r135+-20];
	ld.global.f32 	%f37, [%rd49+-20];
	fma.rn.f32 	%f38, %f36, %f37, %f35;
	ld.shared.f32 	%f39, [%r135+-16];
	ld.global.f32 	%f40, [%rd49+-16];
	fma.rn.f32 	%f41, %f39, %f40, %f38;
	ld.shared.f32 	%f42, [%r135+-12];
	ld.global.f32 	%f43, [%rd49+-12];
	fma.rn.f32 	%f44, %f42, %f43, %f41;
	ld.shared.f32 	%f45, [%r135+-8];
	ld.global.f32 	%f46, [%rd49+-8];
	fma.rn.f32 	%f47, %f45, %f46, %f44;
	ld.shared.f32 	%f48, [%r135+-4];
	ld.global.f32 	%f49, [%rd49+-4];
	fma.rn.f32 	%f50, %f48, %f49, %f47;
	ld.shared.f32 	%f51, [%r135];
	ld.global.f32 	%f52, [%rd49];
	fma.rn.f32 	%f53, %f51, %f52, %f50;
	ld.shared.f32 	%f54, [%r135+4];
	ld.global.f32 	%f55, [%rd49+4];
	fma.rn.f32 	%f56, %f54, %f55, %f53;
	ld.shared.f32 	%f57, [%r135+8];
	ld.global.f32 	%f58, [%rd49+8];
	fma.rn.f32 	%f59, %f57, %f58, %f56;
	ld.shared.f32 	%f60, [%r135+12];
	ld.global.f32 	%f61, [%rd49+12];
	fma.rn.f32 	%f62, %f60, %f61, %f59;
	ld.shared.f32 	%f63, [%r135+16];
	ld.global.f32 	%f64, [%rd49+16];
	fma.rn.f32 	%f65, %f63, %f64, %f62;
	ld.shared.f32 	%f66, [%r135+20];
	ld.global.f32 	%f67, [%rd49+20];
	fma.rn.f32 	%f68, %f66, %f67, %f65;
	ld.shared.f32 	%f69, [%r135+24];
	ld.global.f32 	%f70, [%rd49+24];
	fma.rn.f32 	%f71, %f69, %f70, %f68;
	ld.shared.f32 	%f72, [%r135+28];
	ld.global.f32 	%f73, [%rd49+28];
	fma.rn.f32 	%f124, %f72, %f73, %f71;
	add.s32 	%r136, %r136, 16;
	add.s32 	%r135, %r135, 64;
	add.s64 	%rd49, %rd49, 64;
	setp.ne.s32 	%p52, %r136, 0;
	mov.u32 	%r138, %r42;
	@%p52 bra 	$L__BB3_42;
$L__BB3_43:
	setp.eq.s32 	%p53, %r38, 0;
	@%p53 bra 	$L__BB3_53;
	setp.lt.u32 	%p54, %r39, 7;
	@%p54 bra 	$L__BB3_46;
	add.s32 	%r115, %r48, %r138;
	add.s32 	%r116, %r138, %r49;
	shl.b32 	%r117, %r115, 2;
	mov.u32 	%r118, shared_input;
	add.s32 	%r119, %r118, %r117;
	ld.shared.f32 	%f75, [%r119];
	mul.wide.u32 	%rd26, %r116, 4;
	add.s64 	%rd27, %rd2, %rd26;
	ld.global.f32 	%f76, [%rd27];
	fma.rn.f32 	%f77, %f75, %f76, %f124;
	ld.shared.f32 	%f78, [%r119+4];
	cvt.u64.u32 	%rd28, %r49;
	cvt.u64.u32 	%rd29, %r138;
	add.s64 	%rd30, %rd29, %rd28;
	shl.b64 	%rd31, %rd30, 2;
	add.s64 	%rd32, %rd2, %rd31;
	ld.global.f32 	%f79, [%rd32+4];
	fma.rn.f32 	%f80, %f78, %f79, %f77;
	ld.shared.f32 	%f81, [%r119+8];
	ld.global.f32 	%f82, [%rd32+8];
	fma.rn.f32 	%f83, %f81, %f82, %f80;
	ld.shared.f32 	%f84, [%r119+12];
	ld.global.f32 	%f85, [%rd32+12];
	fma.rn.f32 	%f86, %f84, %f85, %f83;
	ld.shared.f32 	%f87, [%r119+16];
	ld.global.f32 	%f88, [%rd32+16];
	fma.rn.f32 	%f89, %f87, %f88, %f86;
	ld.shared.f32 	%f90, [%r119+20];
	ld.global.f32 	%f91, [%rd32+20];
	fma.rn.f32 	%f92, %f90, %f91, %f89;
	ld.shared.f32 	%f93, [%r119+24];
	ld.global.f32 	%f94, [%rd32+24];
	fma.rn.f32 	%f95, %f93, %f94, %f92;
	ld.shared.f32 	%f96, [%r119+28];
	ld.global.f32 	%f97, [%rd32+28];
	fma.rn.f32 	%f124, %f96, %f97, %f95;
	add.s32 	%r138, %r138, 8;
$L__BB3_46:
	setp.eq.s32 	%p55, %r40, 0;
	@%p55 bra 	$L__BB3_53;
	setp.lt.u32 	%p56, %r41, 3;
	@%p56 bra 	$L__BB3_49;
	add.s32 	%r120, %r48, %r138;
	add.s32 	%r121, %r138, %r49;
	shl.b32 	%r122, %r120, 2;
	mov.u32 	%r123, shared_input;
	add.s32 	%r124, %r123, %r122;
	ld.shared.f32 	%f99, [%r124];
	mul.wide.u32 	%rd33, %r121, 4;
	add.s64 	%rd34, %rd2, %rd33;
	ld.global.f32 	%f100, [%rd34];
	fma.rn.f32 	%f101, %f99, %f100, %f124;
	ld.shared.f32 	%f102, [%r124+4];
	cvt.u64.u32 	%rd35, %r49;
	cvt.u64.u32 	%rd36, %r138;
	add.s64 	%rd37, %rd36, %rd35;
	shl.b64 	%rd38, %rd37, 2;
	add.s64 	%rd39, %rd2, %rd38;
	ld.global.f32 	%f103, [%rd39+4];
	fma.rn.f32 	%f104, %f102, %f103, %f101;
	ld.shared.f32 	%f105, [%r124+8];
	ld.global.f32 	%f106, [%rd39+8];
	fma.rn.f32 	%f107, %f105, %f106, %f104;
	ld.shared.f32 	%f108, [%r124+12];
	ld.global.f32 	%f109, [%rd39+12];
	fma.rn.f32 	%f124, %f108, %f109, %f107;
	add.s32 	%r138, %r138, 4;
$L__BB3_49:
	setp.eq.s32 	%p57, %r43, 0;
	@%p57 bra 	$L__BB3_53;
	setp.eq.s32 	%p58, %r43, 1;
	add.s32 	%r125, %r48, %r138;
	add.s32 	%r126, %r138, %r49;
	shl.b32 	%r127, %r125, 2;
	mov.u32 	%r128, shared_input;
	add.s32 	%r60, %r128, %r127;
	ld.shared.f32 	%f110, [%r60];
	mul.wide.u32 	%rd40, %r126, 4;
	add.s64 	%rd41, %rd2, %rd40;
	ld.global.f32 	%f111, [%rd41];
	fma.rn.f32 	%f124, %f110, %f111, %f124;
	@%p58 bra 	$L__BB3_53;
	setp.eq.s32 	%p59, %r43, 2;
	ld.shared.f32 	%f112, [%r60+4];
	cvt.u64.u32 	%rd42, %r49;
	cvt.u64.u32 	%rd43, %r138;
	add.s64 	%rd44, %rd43, %rd42;
	shl.b64 	%rd45, %rd44, 2;
	add.s64 	%rd6, %rd2, %rd45;
	ld.global.f32 	%f113, [%rd6+4];
	fma.rn.f32 	%f124, %f112, %f113, %f124;
	@%p59 bra 	$L__BB3_53;
	ld.shared.f32 	%f114, [%r60+8];
	ld.global.f32 	%f115, [%rd6+8];
	fma.rn.f32 	%f124, %f114, %f115, %f124;
$L__BB3_53:
	add.s32 	%r134, %r134, 1;
	setp.ne.s32 	%p60, %r134, %r64;
	@%p60 bra 	$L__BB3_40;
$L__BB3_54:
	mad.lo.s32 	%r129, %r62, %r6, %r4;
	cvta.to.global.u64 	%rd46, %rd7;
	mul.wide.s32 	%rd47, %r129, 4;
	add.s64 	%rd48, %rd46, %rd47;
	st.global.f32 	[%rd48], %f124;
$L__BB3_55:
	ret;

}
	// .globl	_Z25conv_separable_horizontalPfS_S_iii
.visible .entry _Z25conv_separable_horizontalPfS_S_iii(
	.param .u64 .ptr .align 1 _Z25conv_separable_horizontalPfS_S_iii_param_0,
	.param .u64 .ptr .align 1 _Z25conv_separable_horizontalPfS_S_iii_param_1,
	.param .u64 .ptr .align 1 _Z25conv_separable_horizontalPfS_S_iii_param_2,
	.param .u32 _Z25conv_separable_horizontalPfS_S_iii_param_3,
	.param .u32 _Z25conv_separable_horizontalPfS_S_iii_param_4,
	.param .u32 _Z25conv_separable_horizontalPfS_S_iii_param_5
)
{
	.reg .pred 	%p<58>;
	.reg .b32 	%r<54>;
	.reg .b32 	%f<96>;
	.reg .b64 	%rd<25>;

	ld.param.u64 	%rd10, [_Z25conv_separable_horizontalPfS_S_iii_param_0];
	ld.param.u64 	%rd11, [_Z25conv_separable_horizontalPfS_S_iii_param_1];
	ld.param.u64 	%rd9, [_Z25conv_separable_horizontalPfS_S_iii_param_2];
	ld.param.u32 	%r19, [_Z25conv_separable_horizontalPfS_S_iii_param_3];
	ld.param.u32 	%r21, [_Z25conv_separable_horizontalPfS_S_iii_param_4];
	ld.param.u32 	%r20, [_Z25conv_separable_horizontalPfS_S_iii_param_5];
	cvta.to.global.u64 	%rd1, %rd11;
	cvta.to.global.u64 	%rd2, %rd10;
	mov.u32 	%r23, %ctaid.x;
	mov.u32 	%r24, %ntid.x;
	mov.u32 	%r25, %tid.x;
	mad.lo.s32 	%r1, %r23, %r24, %r25;
	mov.u32 	%r26, %ctaid.y;
	mov.u32 	%r27, %ntid.y;
	mov.u32 	%r28, %tid.y;
	mad.lo.s32 	%r29, %r26, %r27, %r28;
	setp.ge.s32 	%p1, %r1, %r19;
	setp.ge.s32 	%p2, %r29, %r21;
	or.pred  	%p3, %p1, %p2;
	@%p3 bra 	$L__BB4_43;
	setp.lt.s32 	%p4, %r20, 1;
	mov.f32 	%f75, 0f00000000;
	@%p4 bra 	$L__BB4_42;
	shr.u32 	%r31, %r20, 1;
	sub.s32 	%r3, %r1, %r31;
	mul.lo.s32 	%r4, %r19, %r29;
	and.b32  	%r5, %r20, 7;
	setp.lt.u32 	%p5, %r20, 8;
	mov.f32 	%f75, 0f00000000;
	mov.b32 	%r52, 0;
	@%p5 bra 	$L__BB4_21;
	and.b32  	%r52, %r20, 2147483640;
	mov.f32 	%f75, 0f00000000;
	mov.b32 	%r50, 0;
$L__BB4_4:
	.pragma "nounroll";
	add.s32 	%r8, %r3, %r50;
	setp.lt.s32 	%p6, %r8, 0;
	setp.ge.s32 	%p7, %r8, %r19;
	add.s32 	%r33, %r8, %r4;
	mul.wide.s32 	%rd12, %r33, 4;
	add.s64 	%rd3, %rd2, %rd12;
	mul.wide.u32 	%rd13, %r50, 4;
	add.s64 	%rd4, %rd1, %rd13;
	or.pred  	%p8, %p6, %p7;
	@%p8 bra 	$L__BB4_6;
	ld.global.f32 	%f42, [%rd3];
	ld.global.f32 	%f43, [%rd4];
	fma.rn.f32 	%f75, %f42, %f43, %f75;
$L__BB4_6:
	add.s32 	%r34, %r8, 1;
	setp.lt.s32 	%p9, %r34, 0;
	setp.ge.s32 	%p10, %r34, %r19;
	or.pred  	%p11, %p9, %p10;
	@%p11 bra 	$L__BB4_8;
	ld.global.f32 	%f44, [%rd3+4];
	ld.global.f32 	%f45, [%rd4+4];
	fma.rn.f32 	%f75, %f44, %f45, %f75;
$L__BB4_8:
	add.s32 	%r35, %r8, 2;
	setp.lt.s32 	%p12, %r35, 0;
	setp.ge.s32 	%p13, %r35, %r19;
	or.pred  	%p14, %p12, %p13;
	@%p14 bra 	$L__BB4_10;
	ld.global.f32 	%f46, [%rd3+8];
	ld.global.f32 	%f47, [%rd4+8];
	fma.rn.f32 	%f75, %f46, %f47, %f75;
$L__BB4_10:
	add.s32 	%r36, %r8, 3;
	setp.lt.s32 	%p15, %r36, 0;
	setp.ge.s32 	%p16, %r36, %r19;
	or.pred  	%p17, %p15, %p16;
	@%p17 bra 	$L__BB4_12;
	ld.global.f32 	%f48, [%rd3+12];
	ld.global.f32 	%f49, [%rd4+12];
	fma.rn.f32 	%f75, %f48, %f49, %f75;
$L__BB4_12:
	add.s32 	%r37, %r8, 4;
	setp.lt.s32 	%p18, %r37, 0;
	setp.ge.s32 	%p19, %r37, %r19;
	or.pred  	%p20, %p18, %p19;
	@%p20 bra 	$L__BB4_14;
	ld.global.f32 	%f50, [%rd3+16];
	ld.global.f32 	%f51, [%rd4+16];
	fma.rn.f32 	%f75, %f50, %f51, %f75;
$L__BB4_14:
	add.s32 	%r38, %r8, 5;
	setp.lt.s32 	%p21, %r38, 0;
	setp.ge.s32 	%p22, %r38, %r19;
	or.pred  	%p23, %p21, %p22;
	@%p23 bra 	$L__BB4_16;
	ld.global.f32 	%f52, [%rd3+20];
	ld.global.f32 	%f53, [%rd4+20];
	fma.rn.f32 	%f75, %f52, %f53, %f75;
$L__BB4_16:
	add.s32 	%r39, %r8, 6;
	setp.lt.s32 	%p24, %r39, 0;
	setp.ge.s32 	%p25, %r39, %r19;
	or.pred  	%p26, %p24, %p25;
	@%p26 bra 	$L__BB4_18;
	ld.global.f32 	%f54, [%rd3+24];
	ld.global.f32 	%f55, [%rd4+24];
	fma.rn.f32 	%f75, %f54, %f55, %f75;
$L__BB4_18:
	add.s32 	%r40, %r8, 7;
	setp.lt.s32 	%p27, %r40, 0;
	setp.ge.s32 	%p28, %r40, %r19;
	or.pred  	%p29, %p27, %p28;
	@%p29 bra 	$L__BB4_20;
	ld.global.f32 	%f56, [%rd3+28];
	ld.global.f32 	%f57, [%rd4+28];
	fma.rn.f32 	%f75, %f56, %f57, %f75;
$L__BB4_20:
	add.s32 	%r50, %r50, 8;
	setp.ne.s32 	%p30, %r50, %r52;
	@%p30 bra 	$L__BB4_4;
$L__BB4_21:
	setp.eq.s32 	%p31, %r5, 0;
	@%p31 bra 	$L__BB4_42;
	and.b32  	%r11, %r20, 3;
	setp.lt.u32 	%p32, %r5, 4;
	@%p32 bra 	$L__BB4_32;
	add.s32 	%r12, %r3, %r52;
	setp.lt.s32 	%p33, %r12, 0;
	setp.ge.s32 	%p34, %r12, %r19;
	add.s32 	%r41, %r12, %r4;
	mul.wide.s32 	%rd14, %r41, 4;
	add.s64 	%rd5, %rd2, %rd14;
	mul.wide.u32 	%rd15, %r52, 4;
	add.s64 	%rd6, %rd1, %rd15;
	or.pred  	%p35, %p33, %p34;
	@%p35 bra 	$L__BB4_25;
	ld.global.f32 	%f59, [%rd5];
	ld.global.f32 	%f60, [%rd6];
	fma.rn.f32 	%f75, %f59, %f60, %f75;
$L__BB4_25:
	add.s32 	%r42, %r12, 1;
	setp.lt.s32 	%p36, %r42, 0;
	setp.ge.s32 	%p37, %r42, %r19;
	or.pred  	%p38, %p36, %p37;
	@%p38 bra 	$L__BB4_27;
	ld.global.f32 	%f61, [%rd5+4];
	ld.global.f32 	%f62, [%rd6+4];
	fma.rn.f32 	%f75, %f61, %f62, %f75;
$L__BB4_27:
	add.s32 	%r43, %r12, 2;
	setp.lt.s32 	%p39, %r43, 0;
	setp.ge.s32 	%p40, %r43, %r19;
	or.pred  	%p41, %p39, %p40;
	@%p41 bra 	$L__BB4_29;
	ld.global.f32 	%f63, [%rd5+8];
	ld.global.f32 	%f64, [%rd6+8];
	fma.rn.f32 	%f75, %f63, %f64, %f75;
$L__BB4_29:
	add.s32 	%r44, %r12, 3;
	setp.lt.s32 	%p42, %r44, 0;
	setp.ge.s32 	%p43, %r44, %r19;
	or.pred  	%p44, %p42, %p43;
	@%p44 bra 	$L__BB4_31;
	ld.global.f32 	%f65, [%rd5+12];
	ld.global.f32 	%f66, [%rd6+12];
	fma.rn.f32 	%f75, %f65, %f66, %f75;
$L__BB4_31:
	add.s32 	%r52, %r52, 4;
$L__BB4_32:
	setp.eq.s32 	%p45, %r11, 0;
	@%p45 bra 	$L__BB4_42;
	setp.eq.s32 	%p46, %r11, 1;
	@%p46 bra 	$L__BB4_39;
	add.s32 	%r15, %r3, %r52;
	setp.lt.s32 	%p47, %r15, 0;
	setp.ge.s32 	%p48, %r15, %r19;
	add.s32 	%r45, %r15, %r4;
	mul.wide.s32 	%rd16, %r45, 4;
	add.s64 	%rd7, %rd2, %rd16;
	mul.wide.u32 	%rd17, %r52, 4;
	add.s64 	%rd8, %rd1, %rd17;
	or.pred  	%p49, %p47, %p48;
	@%p49 bra 	$L__BB4_36;
	ld.global.f32 	%f68, [%rd7];
	ld.global.f32 	%f69, [%rd8];
	fma.rn.f32 	%f75, %f68, %f69, %f75;
$L__BB4_36:
	add.s32 	%r46, %r15, 1;
	setp.lt.s32 	%p50, %r46, 0;
	setp.ge.s32 	%p51, %r46, %r19;
	or.pred  	%p52, %p50, %p51;
	@%p52 bra 	$L__BB4_38;
	ld.global.f32 	%f70, [%rd7+4];
	ld.global.f32 	%f71, [%rd8+4];
	fma.rn.f32 	%f75, %f70, %f71, %f75;
$L__BB4_38:
	add.s32 	%r52, %r52, 2;
$L__BB4_39:
	and.b32  	%r47, %r20, 1;
	setp.eq.b32 	%p53, %r47, 1;
	not.pred 	%p54, %p53;
	@%p54 bra 	$L__BB4_42;
	add.s32 	%r18, %r3, %r52;
	setp.lt.s32 	%p55, %r18, 0;
	setp.ge.s32 	%p56, %r18, %r19;
	or.pred  	%p57, %p55, %p56;
	@%p57 bra 	$L__BB4_42;
	add.s32 	%r48, %r18, %r4;
	mul.wide.s32 	%rd18, %r48, 4;
	add.s64 	%rd19, %rd2, %rd18;
	ld.global.f32 	%f72, [%rd19];
	mul.wide.u32 	%rd20, %r52, 4;
	add.s64 	%rd21, %rd1, %rd20;
	ld.global.f32 	%f73, [%rd21];
	fma.rn.f32 	%f75, %f72, %f73, %f75;
$L__BB4_42:
	mad.lo.s32 	%r49, %r19, %r29, %r1;
	cvta.to.global.u64 	%rd22, %rd9;
	mul.wide.s32 	%rd23, %r49, 4;
	add.s64 	%rd24, %rd22, %rd23;
	st.global.f32 	[%rd24], %f75;
$L__BB4_43:
	ret;

}
	// .globl	_Z23conv_separable_verticalPfS_S_iii
.visible .entry _Z23conv_separable_verticalPfS_S_iii(
	.param .u64 .ptr .align 1 _Z23conv_separable_verticalPfS_S_iii_param_0,
	.param .u64 .ptr .align 1 _Z23conv_separable_verticalPfS_S_iii_param_1,
	.param .u64 .ptr .align 1 _Z23conv_separable_verticalPfS_S_iii_param_2,
	.param .u32 _Z23conv_separable_verticalPfS_S_iii_param_3,
	.param .u32 _Z23conv_separable_verticalPfS_S_iii_param_4,
	.param .u32 _Z23conv_separable_verticalPfS_S_iii_param_5
)
{
	.reg .pred 	%p<58>;
	.reg .b32 	%r<64>;
	.reg .b32 	%f<96>;
	.reg .b64 	%rd<47>;

	ld.param.u64 	%rd7, [_Z23conv_separable_verticalPfS_S_iii_param_0];
	ld.param.u64 	%rd8, [_Z23conv_separable_verticalPfS_S_iii_param_1];
	ld.param.u64 	%rd6, [_Z23conv_separable_verticalPfS_S_iii_param_2];
	ld.param.u32 	%r29, [_Z23conv_separable_verticalPfS_S_iii_param_3];
	ld.param.u32 	%r32, [_Z23conv_separable_verticalPfS_S_iii_param_4];
	ld.param.u32 	%r31, [_Z23conv_separable_verticalPfS_S_iii_param_5];
	cvta.to.global.u64 	%rd1, %rd8;
	cvta.to.global.u64 	%rd2, %rd7;
	mov.u32 	%r33, %ctaid.x;
	mov.u32 	%r34, %ntid.x;
	mov.u32 	%r35, %tid.x;
	mad.lo.s32 	%r1, %r33, %r34, %r35;
	mov.u32 	%r36, %ctaid.y;
	mov.u32 	%r37, %ntid.y;
	mov.u32 	%r38, %tid.y;
	mad.lo.s32 	%r39, %r36, %r37, %r38;
	setp.ge.s32 	%p1, %r1, %r29;
	setp.ge.s32 	%p2, %r39, %r32;
	or.pred  	%p3, %p1, %p2;
	@%p3 bra 	$L__BB5_43;
	setp.lt.s32 	%p4, %r31, 1;
	mov.f32 	%f75, 0f00000000;
	@%p4 bra 	$L__BB5_42;
	shr.u32 	%r41, %r31, 1;
	sub.s32 	%r3, %r39, %r41;
	and.b32  	%r4, %r31, 7;
	setp.lt.u32 	%p5, %r31, 8;
	mov.f32 	%f75, 0f00000000;
	mov.b32 	%r62, 0;
	@%p5 bra 	$L__BB5_21;
	and.b32  	%r62, %r31, 2147483640;
	mov.f32 	%f75, 0f00000000;
	mov.b32 	%r60, 0;
$L__BB5_4:
	.pragma "nounroll";
	add.s32 	%r7, %r3, %r60;
	setp.lt.s32 	%p6, %r7, 0;
	setp.ge.s32 	%p7, %r7, %r32;
	mul.wide.u32 	%rd9, %r60, 4;
	add.s64 	%rd3, %rd1, %rd9;
	or.pred  	%p8, %p6, %p7;
	@%p8 bra 	$L__BB5_6;
	mad.lo.s32 	%r43, %r7, %r29, %r1;
	mul.wide.s32 	%rd10, %r43, 4;
	add.s64 	%rd11, %rd2, %rd10;
	ld.global.f32 	%f42, [%rd11];
	ld.global.f32 	%f43, [%rd3];
	fma.rn.f32 	%f75, %f42, %f43, %f75;
$L__BB5_6:
	add.s32 	%r8, %r7, 1;
	setp.lt.s32 	%p9, %r8, 0;
	setp.ge.s32 	%p10, %r8, %r32;
	or.pred  	%p11, %p9, %p10;
	@%p11 bra 	$L__BB5_8;
	mad.lo.s32 	%r44, %r8, %r29, %r1;
	mul.wide.s32 	%rd12, %r44, 4;
	add.s64 	%rd13, %rd2, %rd12;
	ld.global.f32 	%f44, [%rd13];
	ld.global.f32 	%f45, [%rd3+4];
	fma.rn.f32 	%f75, %f44, %f45, %f75;
$L__BB5_8:
	add.s32 	%r9, %r7, 2;
	setp.lt.s32 	%p12, %r9, 0;
	setp.ge.s32 	%p13, %r9, %r32;
	or.pred  	%p14, %p12, %p13;
	@%p14 bra 	$L__BB5_10;
	mad.lo.s32 	%r45, %r9, %r29, %r1;
	mul.wide.s32 	%rd14, %r45, 4;
	add.s64 	%rd15, %rd2, %rd14;
	ld.global.f32 	%f46, [%rd15];
	ld.global.f32 	%f47, [%rd3+8];
	fma.rn.f32 	%f75, %f46, %f47, %f75;
$L__BB5_10:
	add.s32 	%r10, %r7, 3;
	setp.lt.s32 	%p15, %r10, 0;
	setp.ge.s32 	%p16, %r10, %r32;
	or.pred  	%p17, %p15, %p16;
	@%p17 bra 	$L__BB5_12;
	mad.lo.s32 	%r46, %r10, %r29, %r1;
	mul.wide.s32 	%rd16, %r46, 4;
	add.s64 	%rd17, %rd2, %rd16;
	ld.global.f32 	%f48, [%rd17];
	ld.global.f32 	%f49, [%rd3+12];
	fma.rn.f32 	%f75, %f48, %f49, %f75;
$L__BB5_12:
	add.s32 	%r11, %r7, 4;
	setp.lt.s32 	%p18, %r11, 0;
	setp.ge.s32 	%p19, %r11, %r32;
	or.pred  	%p20, %p18, %p19;
	@%p20 bra 	$L__BB5_14;
	mad.lo.s32 	%r47, %r11, %r29, %r1;
	mul.wide.s32 	%rd18, %r47, 4;
	add.s64 	%rd19, %rd2, %rd18;
	ld.global.f32 	%f50, [%rd19];
	ld.global.f32 	%f51, [%rd3+16];
	fma.rn.f32 	%f75, %f50, %f51, %f75;
$L__BB5_14:
	add.s32 	%r12, %r7, 5;
	setp.lt.s32 	%p21, %r12, 0;
	setp.ge.s32 	%p22, %r12, %r32;
	or.pred  	%p23, %p21, %p22;
	@%p23 bra 	$L__BB5_16;
	mad.lo.s32 	%r48, %r12, %r29, %r1;
	mul.wide.s32 	%rd20, %r48, 4;
	add.s64 	%rd21, %rd2, %rd20;
	ld.global.f32 	%f52, [%rd21];
	ld.global.f32 	%f53, [%rd3+20];
	fma.rn.f32 	%f75, %f52, %f53, %f75;
$L__BB5_16:
	add.s32 	%r13, %r7, 6;
	setp.lt.s32 	%p24, %r13, 0;
	setp.ge.s32 	%p25, %r13, %r32;
	or.pred  	%p26, %p24, %p25;
	@%p26 bra 	$L__BB5_18;
	mad.lo.s32 	%r49, %r13, %r29, %r1;
	mul.wide.s32 	%rd22, %r49, 4;
	add.s64 	%rd23, %rd2, %rd22;
	ld.global.f32 	%f54, [%rd23];
	ld.global.f32 	%f55, [%rd3+24];
	fma.rn.f32 	%f75, %f54, %f55, %f75;
$L__BB5_18:
	add.s32 	%r14, %r7, 7;
	setp.lt.s32 	%p27, %r14, 0;
	setp.ge.s32 	%p28, %r14, %r32;
	or.pred  	%p29, %p27, %p28;
	@%p29 bra 	$L__BB5_20;
	mad.lo.s32 	%r50, %r14, %r29, %r1;
	mul.wide.s32 	%rd24, %r50, 4;
	add.s64 	%rd25, %rd2, %rd24;
	ld.global.f32 	%f56, [%rd25];
	ld.global.f32 	%f57, [%rd3+28];
	fma.rn.f32 	%f75, %f56, %f57, %f75;
$L__BB5_20:
	add.s32 	%r60, %r60, 8;
	setp.ne.s32 	%p30, %r60, %r62;
	@%p30 bra 	$L__BB5_4;
$L__BB5_21:
	setp.eq.s32 	%p31, %r4, 0;
	@%p31 bra 	$L__BB5_42;
	and.b32  	%r17, %r31, 3;
	setp.lt.u32 	%p32, %r4, 4;
	@%p32 bra 	$L__BB5_32;
	add.s32 	%r18, %r3, %r62;
	setp.lt.s32 	%p33, %r18, 0;
	setp.ge.s32 	%p34, %r18, %r32;
	mul.wide.u32 	%rd26, %r62, 4;
	add.s64 	%rd4, %rd1, %rd26;
	or.pred  	%p35, %p33, %p34;
	@%p35 bra 	$L__BB5_25;
	mad.lo.s32 	%r51, %r18, %r29, %r1;
	mul.wide.s32 	%rd27, %r51, 4;
	add.s64 	%rd28, %rd2, %rd27;
	ld.global.f32 	%f59, [%rd28];
	ld.global.f32 	%f60, [%rd4];
	fma.rn.f32 	%f75, %f59, %f60, %f75;
$L__BB5_25:
	add.s32 	%r19, %r18, 1;
	setp.lt.s32 	%p36, %r19, 0;
	setp.ge.s32 	%p37, %r19, %r32;
	or.pred  	%p38, %p36, %p37;
	@%p38 bra 	$L__BB5_27;
	mad.lo.s32 	%r52, %r19, %r29, %r1;
	mul.wide.s32 	%rd29, %r52, 4;
	add.s64 	%rd30, %rd2, %rd29;
	ld.global.f32 	%f61, [%rd30];
	ld.global.f32 	%f62, [%rd4+4];
	fma.rn.f32 	%f75, %f61, %f62, %f75;
$L__BB5_27:
	add.s32 	%r20, %r18, 2;
	setp.lt.s32 	%p39, %r20, 0;
	setp.ge.s32 	%p40, %r20, %r32;
	or.pred  	%p41, %p39, %p40;
	@%p41 bra 	$L__BB5_29;
	mad.lo.s32 	%r53, %r20, %r29, %r1;
	mul.wide.s32 	%rd31, %r53, 4;
	add.s64 	%rd32, %rd2, %rd31;
	ld.global.f32 	%f63, [%rd32];
	ld.global.f32 	%f64, [%rd4+8];
	fma.rn.f32 	%f75, %f63, %f64, %f75;
$L__BB5_29:
	add.s32 	%r21, %r18, 3;
	setp.lt.s32 	%p42, %r21, 0;
	setp.ge.s32 	%p43, %r21, %r32;
	or.pred  	%p44, %p42, %p43;
	@%p44 bra 	$L__BB5_31;
	mad.lo.s32 	%r54, %r21, %r29, %r1;
	mul.wide.s32 	%rd33, %r54, 4;
	add.s64 	%rd34, %rd2, %rd33;
	ld.global.f32 	%f65, [%rd34];
	ld.global.f32 	%f66, [%rd4+12];
	fma.rn.f32 	%f75, %f65, %f66, %f75;
$L__BB5_31:
	add.s32 	%r62, %r62, 4;
$L__BB5_32:
	setp.eq.s32 	%p45, %r17, 0;
	@%p45 bra 	$L__BB5_42;
	setp.eq.s32 	%p46, %r17, 1;
	@%p46 bra 	$L__BB5_39;
	add.s32 	%r24, %r3, %r62;
	setp.lt.s32 	%p47, %r24, 0;
	setp.ge.s32 	%p48, %r24, %r32;
	mul.wide.u32 	%rd35, %r62, 4;
	add.s64 	%rd5, %rd1, %rd35;
	or.pred  	%p49, %p47, %p48;
	@%p49 bra 	$L__BB5_36;
	mad.lo.s32 	%r55, %r24, %r29, %r1;
	mul.wide.s32 	%rd36, %r55, 4;
	add.s64 	%rd37, %rd2, %rd36;
	ld.global.f32 	%f68, [%rd37];
	ld.global.f32 	%f69, [%rd5];
	fma.rn.f32 	%f75, %f68, %f69, %f75;
$L__BB5_36:
	add.s32 	%r25, %r24, 1;
	setp.lt.s32 	%p50, %r25, 0;
	setp.ge.s32 	%p51, %r25, %r32;
	or.pred  	%p52, %p50, %p51;
	@%p52 bra 	$L__BB5_38;
	mad.lo.s32 	%r56, %r25, %r29, %r1;
	mul.wide.s32 	%rd38, %r56, 4;
	add.s64 	%rd39, %rd2, %rd38;
	ld.global.f32 	%f70, [%rd39];
	ld.global.f32 	%f71, [%rd5+4];
	fma.rn.f32 	%f75, %f70, %f71, %f75;
$L__BB5_38:
	add.s32 	%r62, %r62, 2;
$L__BB5_39:
	and.b32  	%r57, %r31, 1;
	setp.eq.b32 	%p53, %r57, 1;
	not.pred 	%p54, %p53;
	@%p54 bra 	$L__BB5_42;
	add.s32 	%r28, %r3, %r62;
	setp.lt.s32 	%p55, %r28, 0;
	setp.ge.s32 	%p56, %r28, %r32;
	or.pred  	%p57, %p55, %p56;
	@%p57 bra 	$L__BB5_42;
	mad.lo.s32 	%r58, %r28, %r29, %r1;
	mul.wide.s32 	%rd40, %r58, 4;
	add.s64 	%rd41, %rd2, %rd40;
	ld.global.f32 	%f72, [%rd41];
	mul.wide.u32 	%rd42, %r62, 4;
	add.s64 	%rd43, %rd1, %rd42;
	ld.global.f32 	%f73, [%rd43];
	fma.rn.f32 	%f75, %f72, %f73, %f75;
$L__BB5_42:
	mad.lo.s32 	%r59, %r29, %r39, %r1;
	cvta.to.global.u64 	%rd44, %rd6;
	mul.wide.s32 	%rd45, %r59, 4;
	add.s64 	%rd46, %rd44, %rd45;
	st.global.f32 	[%rd46], %f75;
$L__BB5_43:
	ret;

}


// ===== COMPILED SASS (sm_100) =====

	.target	sm_100

	.elftype	@"ET_EXEC"


//--------------------- .note.nv.tkinfo           --------------------------
	.section	.note.nv.tkinfo,"",@"SHT_NOTE"
	.sectionflags	@"SHF_NOTE_NV_TKINFO"
	.tkinfo
        /*0018*/ 	.word	0x00000002
        /*0030*/ 	.string	""
        /*0030*/ 	.string	"ptxas"
        /*0030*/ 	.string	"Cuda compilation tools, release 13.0, V13.0.88"
        /*0030*/ 	.string	"Build cuda_13.0.r13.0/compiler.36424714_0"
        /*0030*/ 	.string	"-arch sm_100 -m 64 "



//--------------------- .note.nv.cuinfo           --------------------------
	.section	.note.nv.cuinfo,"",@"SHT_NOTE"
	.sectionflags	@"SHF_NOTE_NV_CUINFO"
        /*0018*/ 	.short	0x0002
        /*001a*/ 	.short	0x0064
        /*001c*/ 	.short	0x0082
	.zero		2


//--------------------- .nv.info                  --------------------------
	.section	.nv.info,"",@"SHT_CUDA_INFO"
	.align	4


	//----- nvinfo : EIATTR_REGCOUNT
	.align		4
        /*0000*/ 	.byte	0x04, 0x2f
        /*0002*/ 	.short	(.L_1 - .L_0)
	.align		4
.L_0:
        /*0004*/ 	.word	index@(_Z12conv1d_naivePfS_S_ii)
        /*0008*/ 	.word	0x00000020


	//----- nvinfo : EIATTR_FRAME_SIZE
	.align		4
.L_1:
        /*000c*/ 	.byte	0x04, 0x11
        /*000e*/ 	.short	(.L_3 - .L_2)
	.align		4
.L_2:
        /*0010*/ 	.word	index@(_Z12conv1d_naivePfS_S_ii)
        /*0014*/ 	.word	0x00000000


	//----- nvinfo : EIATTR_REGCOUNT
	.align		4
.L_3:
        /*0018*/ 	.byte	0x04, 0x2f
        /*001a*/ 	.short	(.L_5 - .L_4)
	.align		4
.L_4:
        /*001c*/ 	.word	index@(_Z13conv1d_sharedPfS_S_ii)
        /*0020*/ 	.word	0x0000001c


	//----- nvinfo : EIATTR_FRAME_SIZE
	.align		4
.L_5:
        /*0024*/ 	.byte	0x04, 0x11
        /*0026*/ 	.short	(.L_7 - .L_6)
	.align		4
.L_6:
        /*0028*/ 	.word	index@(_Z13conv1d_sharedPfS_S_ii)
        /*002c*/ 	.word	0x00000000


	//----- nvinfo : EIATTR_REGCOUNT
	.align		4
.L_7:
        /*0030*/ 	.byte	0x04, 0x2f
        /*0032*/ 	.short	(.L_9 - .L_8)
	.align		4
.L_8:
        /*0034*/ 	.word	index@(_Z12conv2d_naivePfS_S_iii)
        /*0038*/ 	.word	0x0000001e


	//----- nvinfo : EIATTR_FRAME_SIZE
	.align		4
.L_9:
        /*003c*/ 	.byte	0x04, 0x11
        /*003e*/ 	.short	(.L_11 - .L_10)
	.align		4
.L_10:
        /*0040*/ 	.word	index@(_Z12conv2d_naivePfS_S_iii)
        /*0044*/ 	.word	0x00000000


	//----- nvinfo : EIATTR_REGCOUNT
	.align		4
.L_11:
        /*0048*/ 	.byte	0x04, 0x2f
        /*004a*/ 	.short	(.L_13 - .L_12)
	.align		4
.L_12:
        /*004c*/ 	.word	index@(_Z13conv2d_sharedPfS_S_iii)
        /*0050*/ 	.word	0x00000020


	//----- nvinfo : EIATTR_FRAME_SIZE
	.align		4
.L_13:
        /*0054*/ 	.byte	0x04, 0x11
        /*0056*/ 	.short	(.L_15 - .L_14)
	.align		4
.L_14:
        /*0058*/ 	.word	index@(_Z13conv2d_sharedPfS_S_iii)
        /*005c*/ 	.word	0x00000000


	//----- nvinfo : EIATTR_REGCOUNT
	.align		4
.L_15:
        /*0060*/ 	.byte	0x04, 0x2f
        /*0062*/ 	.short	(.L_17 - .L_16)
	.align		4
.L_16:
        /*0064*/ 	.word	index@(_Z25conv_separable_horizontalPfS_S_iii)
        /*0068*/ 	.word	0x0000001b


	//----- nvinfo : EIATTR_FRAME_SIZE
	.align		4
.L_17:
        /*006c*/ 	.byte	0x04, 0x11
        /*006e*/ 	.short	(.L_19 - .L_18)
	.align		4
.L_18:
        /*0070*/ 	.word	index@(_Z25conv_separable_horizontalPfS_S_iii)
        /*0074*/ 	.word	0x00000000


	//----- nvinfo : EIATTR_REGCOUNT
	.align		4
.L_19:
        /*0078*/ 	.byte	0x04, 0x2f
        /*007a*/ 	.short	(.L_21 - .L_20)
	.align		4
.L_20:
        /*007c*/ 	.word	index@(_Z23conv_separable_verticalPfS_S_iii)
        /*0080*/ 	.word	0x00000020


	//----- nvinfo : EIATTR_FRAME_SIZE
	.align		4
.L_21:
        /*0084*/ 	.byte	0x04, 0x11
        /*0086*/ 	.short	(.L_23 - .L_22)
	.align		4
.L_22:
        /*0088*/ 	.word	index@(_Z23conv_separable_verticalPfS_S_iii)
        /*008c*/ 	.word	0x00000000


	//----- nvinfo : EIATTR_MIN_STACK_SIZE
	.align		4
.L_23:
        /*0090*/ 	.byte	0x04, 0x12
        /*0092*/ 	.short	(.L_25 - .L_24)
	.align		4
.L_24:
        /*0094*/ 	.word	index@(_Z23conv_separable_verticalPfS_S_iii)
        /*0098*/ 	.word	0x00000000


	//----- nvinfo : EIATTR_MIN_STACK_SIZE
	.align		4
.L_25:
        /*009c*/ 	.byte	0x04, 0x12
        /*009e*/ 	.short	(.L_27 - .L_26)
	.align		4
.L_26:
        /*00a0*/ 	.word	index@(_Z25conv_separable_horizontalPfS_S_iii)
        /*00a4*/ 	.word	0x00000000


	//----- nvinfo : EIATTR_MIN_STACK_SIZE
	.align		4
.L_27:
        /*00a8*/ 	.byte	0x04, 0x12
        /*00aa*/ 	.short	(.L_29 - .L_28)
	.align		4
.L_28:
        /*00ac*/ 	.word	index@(_Z13conv2d_sharedPfS_S_iii)
        /*00b0*/ 	.word	0x00000000


	//----- nvinfo : EIATTR_MIN_STACK_SIZE
	.align		4
.L_29:
        /*00b4*/ 	.byte	0x04, 0x12
        /*00b6*/ 	.short	(.L_31 - .L_30)
	.align		4
.L_30:
        /*00b8*/ 	.word	index@(_Z12conv2d_naivePfS_S_iii)
        /*00bc*/ 	.word	0x00000000


	//----- nvinfo : EIATTR_MIN_STACK_SIZE
	.align		4
.L_31:
        /*00c0*/ 	.byte	0x04, 0x12
        /*00c2*/ 	.short	(.L_33 - .L_32)
	.align		4
.L_32:
        /*00c4*/ 	.word	index@(_Z13conv1d_sharedPfS_S_ii)
        /*00c8*/ 	.word	0x00000000


	//----- nvinfo : EIATTR_MIN_STACK_SIZE
	.align		4
.L_33:
        /*00cc*/ 	.byte	0x04, 0x12
        /*00ce*/ 	.short	(.L_35 - .L_34)
	.align		4
.L_34:
        /*00d0*/ 	.word	index@(_Z12conv1d_naivePfS_S_ii)
        /*00d4*/ 	.word	0x00000000
.L_35:


//--------------------- .nv.compat                --------------------------
	.section	.nv.compat,"",@"SHT_CUDA_COMPAT_INFO"
	.align	4
        /*0000*/ 	.byte	0x02, 0x09, 0x00, 0x00, 0x02, 0x02, 0x01, 0x00, 0x02, 0x05, 0x05, 0x00, 0x03, 0x07, 0x01, 0x01
        /*0010*/ 	.byte	0x02, 0x03, 0x00, 0x00, 0x02, 0x06, 0x01, 0x00, 0x04, 0x0b, 0x08, 0x00, 0x09, 0x00, 0x00, 0x00
        /*0020*/ 	.byte	0x00, 0x00, 0x00, 0x00


//--------------------- .nv.info._Z23conv_separable_verticalPfS_S_iii --------------------------
	.section	.nv.info._Z23conv_separable_verticalPfS_S_iii,"",@"SHT_CUDA_INFO"
	.sectionflags	@""
	.align	4


	//----- nvinfo : EIATTR_CUDA_API_VERSION
	.align		4
        /*0000*/ 	.byte	0x04, 0x37
        /*0002*/ 	.short	(.L_37 - .L_36)
.L_36:
        /*0004*/ 	.word	0x00000082


	//----- nvinfo : EIATTR_KPARAM_INFO
	.align		4
.L_37:
        /*0008*/ 	.byte	0x04, 0x17
        /*000a*/ 	.short	(.L_39 - .L_38)
.L_38:
        /*000c*/ 	.word	0x00000000
        /*0010*/ 	.short	0x0005
        /*0012*/ 	.short	0x0020
        /*0014*/ 	.byte	0x00, 0xf0, 0x11, 0x00


	//----- nvinfo : EIATTR_KPARAM_INFO
	.align		4
.L_39:
        /*0018*/ 	.byte	0x04, 0x17
        /*001a*/ 	.short	(.L_41 - .L_40)
.L_40:
        /*001c*/ 	.word	0x00000000
        /*0020*/ 	.short	0x0004
        /*0022*/ 	.short	0x001c
        /*0024*/ 	.byte	0x00, 0xf0, 0x11, 0x00


	//----- nvinfo : EIATTR_KPARAM_INFO
	.align		4
.L_41:
        /*0028*/ 	.byte	0x04, 0x17
        /*002a*/ 	.short	(.L_43 - .L_42)
.L_42:
        /*002c*/ 	.word	0x00000000
        /*0030*/ 	.short	0x0003
        /*0032*/ 	.short	0x0018
        /*0034*/ 	.byte	0x00, 0xf0, 0x11, 0x00


	//----- nvinfo : EIATTR_KPARAM_INFO
	.align		4
.L_43:
        /*0038*/ 	.byte	0x04, 0x17
        /*003a*/ 	.short	(.L_45 - .L_44)
.L_44:
        /*003c*/ 	.word	0x00000000
        /*0040*/ 	.short	0x0002
        /*0042*/ 	.short	0x0010
        /*0044*/ 	.byte	0x00, 0xf5, 0x21, 0x00


	//----- nvinfo : EIATTR_KPARAM_INFO
	.align		4
.L_45:
        /*0048*/ 	.byte	0x04, 0x17
        /*004a*/ 	.short	(.L_47 - .L_46)
.L_46:
        /*004c*/ 	.word	0x00000000
        /*0050*/ 	.short	0x0001
        /*0052*/ 	.short	0x0008
        /*0054*/ 	.byte	0x00, 0xf5, 0x21, 0x00


	//----- nvinfo : EIATTR_KPARAM_INFO
	.align		4
.L_47:
        /*0058*/ 	.byte	0x04, 0x17
        /*005a*/ 	.short	(.L_49 - .L_48)
.L_48:
        /*005c*/ 	.word	0x00000000
        /*0060*/ 	.short	0x0000
        /*0062*/ 	.short	0x0000
        /*0064*/ 	.byte	0x00, 0xf5, 0x21, 0x00


	//----- nvinfo : EIATTR_SPARSE_MMA_MASK
	.align		4
.L_49:
        /*0068*/ 	.byte	0x03, 0x50
        /*006a*/ 	.short	0x0000


	//----- nvinfo : EIATTR_MAXREG_COUNT
	.align		4
        /*006c*/ 	.byte	0x03, 0x1b
        /*006e*/ 	.short	0x00ff


	//----- nvinfo : EIATTR_MERCURY_ISA_VERSION
	.align		4
        /*0070*/ 	.byte	0x03, 0x5f
        /*0072*/ 	.short	0x0101


	//----- nvinfo : EIATTR_VRC_CTA_INIT_COUNT
	.align		4
        /*0074*/ 	.byte	0x02, 0x4a
	.zero		1
	.zero		1


	//----- nvinfo : EIATTR_EXIT_INSTR_OFFSETS
	.align		4
        /*0078*/ 	.byte	0x04, 0x1c
        /*007a*/ 	.short	(.L_51 - .L_50)


	//   ....[0]....
.L_50:
        /*007c*/ 	.word	0x000000c0


	//   ....[1]....
        /*0080*/ 	.word	0x00000d70


	//----- nvinfo : EIATTR_CRS_STACK_SIZE
	.align		4
.L_51:
        /*0084*/ 	.byte	0x04, 0x1e
        /*0086*/ 	.short	(.L_53 - .L_52)
.L_52:
        /*0088*/ 	.word	0x00000000


	//----- nvinfo : EIATTR_CBANK_PARAM_SIZE
	.align		4
.L_53:
        /*008c*/ 	.byte	0x03, 0x19
        /*008e*/ 	.short	0x0024


	//----- nvinfo : EIATTR_PARAM_CBANK
	.align		4
        /*0090*/ 	.byte	0x04, 0x0a
        /*0092*/ 	.short	(.L_55 - .L_54)
	.align		4
.L_54:
        /*0094*/ 	.word	index@(.nv.constant0._Z23conv_separable_verticalPfS_S_iii)
        /*0098*/ 	.short	0x0380
        /*009a*/ 	.short	0x0024


	//----- nvinfo : EIATTR_SW_WAR
	.align		4
.L_55:
        /*009c*/ 	.byte	0x04, 0x36
        /*009e*/ 	.short	(.L_57 - .L_56)
.L_56:
        /*00a0*/ 	.word	0x00000008
.L_57:


//--------------------- .nv.info._Z25conv_separable_horizontalPfS_S_iii --------------------------
	.section	.nv.info._Z25conv_separable_horizontalPfS_S_iii,"",@"SHT_CUDA_INFO"
	.sectionflags	@""
	.align	4


	//----- nvinfo : EIATTR_CUDA_API_VERSION
	.align		4
        /*0000*/ 	.byte	0x04, 0x37
        /*0002*/ 	.short	(.L_59 - .L_58)
.L_58:
        /*0004*/ 	.word	0x00000082


	//----- nvinfo : EIATTR_KPARAM_INFO
	.align		4
.L_59:
        /*0008*/ 	.byte	0x04, 0x17
        /*000a*/ 	.short	(.L_61 - .L_60)
.L_60:
        /*000c*/ 	.word	0x00000000
        /*0010*/ 	.short	0x0005
        /*0012*/ 	.short	0x0020
        /*0014*/ 	.byte	0x00, 0xf0, 0x11, 0x00


	//----- nvinfo : EIATTR_KPARAM_INFO
	.align		4
.L_61:
        /*0018*/ 	.byte	0x04, 0x17
        /*001a*/ 	.short	(.L_63 - .L_62)
.L_62:
        /*001c*/ 	.word	0x00000000
        /*0020*/ 	.short	0x0004
        /*0022*/ 	.short	0x001c
        /*0024*/ 	.byte	0x00, 0xf0, 0x11, 0x00


	//----- nvinfo : EIATTR_KPARAM_INFO
	.align		4
.L_63:
        /*0028*/ 	.byte	0x04, 0x17
        /*002a*/ 	.short	(.L_65 - .L_64)
.L_64:
        /*002c*/ 	.word	0x00000000
        /*0030*/ 	.short	0x0003
        /*0032*/ 	.short	0x0018
        /*0034*/ 	.byte	0x00, 0xf0, 0x11, 0x00


	//----- nvinfo : EIATTR_KPARAM_INFO
	.align		4
.L_65:
        /*0038*/ 	.byte	0x04, 0x17
        /*003a*/ 	.short	(.L_67 - .L_66)
.L_66:
        /*003c*/ 	.word	0x00000000
        /*0040*/ 	.short	0x0002
        /*0042*/ 	.short	0x0010
        /*0044*/ 	.byte	0x00, 0xf5, 0x21, 0x00


	//----- nvinfo : EIATTR_KPARAM_INFO
	.align		4
.L_67:
        /*0048*/ 	.byte	0x04, 0x17
        /*004a*/ 	.short	(.L_69 - .L_68)
.L_68:
        /*004c*/ 	.word	0x00000000
        /*0050*/ 	.short	0x0001
        /*0052*/ 	.short	0x0008
        /*0054*/ 	.byte	0x00, 0xf5, 0x21, 0x00


	//----- nvinfo : EIATTR_KPARAM_INFO
	.align		4
.L_69:
        /*0058*/ 	.byte	0x04, 0x17
        /*005a*/ 	.short	(.L_71 - .L_70)
.L_70:
        /*005c*/ 	.word	0x00000000
        /*0060*/ 	.short	0x0000
        /*0062*/ 	.short	0x0000
        /*0064*/ 	.byte	0x00, 0xf5, 0x21, 0x00


	//----- nvinfo : EIATTR_SPARSE_MMA_MASK
	.align		4
.L_71:
        /*0068*/ 	.byte	0x03, 0x50
        /*006a*/ 	.short	0x0000


	//----- nvinfo : EIATTR_MAXREG_COUNT
	.align		4
        /*006c*/ 	.byte	0x03, 0x1b
        /*006e*/ 	.short	0x00ff


	//----- nvinfo : EIATTR_MERCURY_ISA_VERSION
	.align		4
        /*0070*/ 	.byte	0x03, 0x5f
        /*0072*/ 	.short	0x0101


	//----- nvinfo : EIATTR_VRC_CTA_INIT_COUNT
	.align		4
        /*0074*/ 	.byte	0x02, 0x4a
	.zero		1
	.zero		1


	//----- nvinfo : EIATTR_EXIT_INSTR_OFFSETS
	.align		4
        /*0078*/ 	.byte	0x04, 0x1c
        /*007a*/ 	.short	(.L_73 - .L_72)


	//   ....[0]....
.L_72:
        /*007c*/ 	.word	0x000000c0


	//   ....[1]....
        /*0080*/ 	.word	0x00000a50


	//----- nvinfo : EIATTR_CRS_STACK_SIZE
	.align		4
.L_73:
        /*0084*/ 	.byte	0x04, 0x1e
        /*0086*/ 	.short	(.L_75 - .L_74)
.L_74:
        /*0088*/ 	.word	0x00000000


	//----- nvinfo : EIATTR_CBANK_PARAM_SIZE
	.align		4
.L_75:
        /*008c*/ 	.byte	0x03, 0x19
        /*008e*/ 	.short	0x0024


	//----- nvinfo : EIATTR_PARAM_CBANK
	.align		4
        /*0090*/ 	.byte	0x04, 0x0a
        /*0092*/ 	.short	(.L_77 - .L_76)
	.align		4
.L_76:
        /*0094*/ 	.word	index@(.nv.constant0._Z25conv_separable_horizontalPfS_S_iii)
        /*0098*/ 	.short	0x0380
        /*009a*/ 	.short	0x0024


	//----- nvinfo : EIATTR_SW_WAR
	.align		4
.L_77:
        /*009c*/ 	.byte	0x04, 0x36
        /*009e*/ 	.short	(.L_79 - .L_78)
.L_78:
        /*00a0*/ 	.word	0x00000008
.L_79:


//--------------------- .nv.info._Z13conv2d_sharedPfS_S_iii --------------------------
	.section	.nv.info._Z13conv2d_sharedPfS_S_iii,"",@"SHT_CUDA_INFO"
	.sectionflags	@""
	.align	4


	//----- nvinfo : EIATTR_CUDA_API_VERSION
	.align		4
        /*0000*/ 	.byte	0x04, 0x37
        /*0002*/ 	.short	(.L_81 - .L_80)
.L_80:
        /*0004*/ 	.word	0x00000082


	//----- nvinfo : EIATTR_KPARAM_INFO
	.align		4
.L_81:
        /*0008*/ 	.byte	0x04, 0x17
        /*000a*/ 	.short	(.L_83 - .L_82)
.L_82:
        /*000c*/ 	.word	0x00000000
        /*0010*/ 	.short	0x0005
        /*0012*/ 	.short	0x0020
        /*0014*/ 	.byte	0x00, 0xf0, 0x11, 0x00


	//----- nvinfo : EIATTR_KPARAM_INFO
	.align		4
.L_83:
        /*0018*/ 	.byte	0x04, 0x17
        /*001a*/ 	.short	(.L_85 - .L_84)
.L_84:
        /*001c*/ 	.word	0x00000000
        /*0020*/ 	.short	0x0004
        /*0022*/ 	.short	0x001c
        /*0024*/ 	.byte	0x00, 0xf0, 0x11, 0x00


	//----- nvinfo : EIATTR_KPARAM_INFO
	.align		4
.L_85:
        /*0028*/ 	.byte	0x04, 0x17
        /*002a*/ 	.short	(.L_87 - .L_86)
.L_86:
        /*002c*/ 	.word	0x00000000
        /*0030*/ 	.short	0x0003
        /*0032*/ 	.short	0x0018
        /*0034*/ 	.byte	0x00, 0xf0, 0x11, 0x00


	//----- nvinfo : EIATTR_KPARAM_INFO
	.align		4
.L_87:
        /*0038*/ 	.byte	0x04, 0x17
        /*003a*/ 	.short	(.L_89 - .L_88)
.L_88:
        /*003c*/ 	.word	0x00000000
        /*0040*/ 	.short	0x0002
        /*0042*/ 	.short	0x0010
        /*0044*/ 	.byte	0x00, 0xf5, 0x21, 0x00


	//----- nvinfo : EIATTR_KPARAM_INFO
	.align		4
.L_89:
        /*0048*/ 	.byte	0x04, 0x17
        /*004a*/ 	.short	(.L_91 - .L_90)
.L_90:
        /*004c*/ 	.word	0x00000000
        /*0050*/ 	.short	0x0001
        /*0052*/ 	.short	0x0008
        /*0054*/ 	.byte	0x00, 0xf5, 0x21, 0x00


	//----- nvinfo : EIATTR_KPARAM_INFO
	.align		4
.L_91:
        /*0058*/ 	.byte	0x04, 0x17
        /*005a*/ 	.short	(.L_93 - .L_92)
.L_92:
        /*005c*/ 	.word	0x00000000
        /*0060*/ 	.short	0x0000
        /*0062*/ 	.short	0x0000
        /*0064*/ 	.byte	0x00, 0xf5, 0x21, 0x00


	//----- nvinfo : EIATTR_SPARSE_MMA_MASK
	.align		4
.L_93:
        /*0068*/ 	.byte	0x03, 0x50
        /*006a*/ 	.short	0x0000


	//----- nvinfo : EIATTR_MAXREG_COUNT
	.align		4
        /*006c*/ 	.byte	0x03, 0x1b
        /*006e*/ 	.short	0x00ff


	//----- nvinfo : EIATTR_NUM_BARRIERS
	.align		4
        /*0070*/ 	.byte	0x02, 0x4c
        /*0072*/ 	.byte	0x01
	.zero		1


	//----- nvinfo : EIATTR_MERCURY_ISA_VERSION
	.align		4
        /*0074*/ 	.byte	0x03, 0x5f
        /*0076*/ 	.short	0x0101


	//----- nvinfo : EIATTR_VRC_CTA_INIT_COUNT
	.align		4
        /*0078*/ 	.byte	0x02, 0x4a
	.zero		1
	.zero		1


	//----- nvinfo : EIATTR_EXIT_INSTR_OFFSETS
	.align		4
        /*007c*/ 	.byte	0x04, 0x1c
        /*007e*/ 	.short	(.L_95 - .L_94)


	//   ....[0]....
.L_94:
        /*0080*/ 	.word	0x00000b50


	//   ....[1]....
        /*0084*/ 	.word	0x000017a0


	//----- nvinfo : EIATTR_CRS_STACK_SIZE
	.align		4
.L_95:
        /*0088*/ 	.byte	0x04, 0x1e
        /*008a*/ 	.short	(.L_97 - .L_96)
.L_96:
        /*008c*/ 	.word	0x00000000


	//----- nvinfo : EIATTR_CBANK_PARAM_SIZE
	.align		4
.L_97:
        /*0090*/ 	.byte	0x03, 0x19
        /*0092*/ 	.short	0x0024


	//----- nvinfo : EIATTR_PARAM_CBANK
	.align		4
        /*0094*/ 	.byte	0x04, 0x0a
        /*0096*/ 	.short	(.L_99 - .L_98)
	.align		4
.L_98:
        /*0098*/ 	.word	index@(.nv.constant0._Z13conv2d_sharedPfS_S_iii)
        /*009c*/ 	.short	0x0380
        /*009e*/ 	.short	0x0024


	//----- nvinfo : EIATTR_SW_WAR
	.align		4
.L_99:
        /*00a0*/ 	.byte	0x04, 0x36
        /*00a2*/ 	.short	(.L_101 - .L_100)
.L_100:
        /*00a4*/ 	.word	0x00000008
.L_101:


//--------------------- .nv.info._Z12conv2d_naivePfS_S_iii --------------------------
	.section	.nv.info._Z12conv2d_naivePfS_S_iii,"",@"SHT_CUDA_INFO"
	.sectionflags	@""
	.align	4


	//----- nvinfo : EIATTR_CUDA_API_VERSION
	.align		4
        /*0000*/ 	.byte	0x04, 0x37
        /*0002*/ 	.short	(.L_103 - .L_102)
.L_102:
        /*0004*/ 	.word	0x00000082


	//----- nvinfo : EIATTR_KPARAM_INFO
	.align		4
.L_103:
        /*0008*/ 	.byte	0x04, 0x17
        /*000a*/ 	.short	(.L_105 - .L_104)
.L_104:
        /*000c*/ 	.word	0x00000000
        /*0010*/ 	.short	0x0005
        /*0012*/ 	.short	0x0020
        /*0014*/ 	.byte	0x00, 0xf0, 0x11, 0x00


	//----- nvinfo : EIATTR_KPARAM_INFO
	.align		4
.L_105:
        /*0018*/ 	.byte	0x04, 0x17
        /*001a*/ 	.short	(.L_107 - .L_106)
.L_106:
        /*001c*/ 	.word	0x00000000
        /*0020*/ 	.short	0x0004
        /*0022*/ 	.short	0x001c
        /*0024*/ 	.byte	0x00, 0xf0, 0x11, 0x00


	//----- nvinfo : EIATTR_KPARAM_INFO
	.align		4
.L_107:
        /*0028*/ 	.byte	0x04, 0x17
        /*002a*/ 	.short	(.L_109 - .L_108)
.L_108:
        /*002c*/ 	.word	0x00000000
        /*0030*/ 	.short	0x0003
        /*0032*/ 	.short	0x0018
        /*0034*/ 	.byte	0x00, 0xf0, 0x11, 0x00


	//----- nvinfo : EIATTR_KPARAM_INFO
	.align		4
.L_109:
        /*0038*/ 	.byte	0x04, 0x17
        /*003a*/ 	.short	(.L_111 - .L_110)
.L_110:
        /*003c*/ 	.word	0x00000000
        /*0040*/ 	.short	0x0002
        /*0042*/ 	.short	0x0010
        /*0044*/ 	.byte	0x00, 0xf5, 0x21, 0x00


	//----- nvinfo : EIATTR_KPARAM_INFO
	.align		4
.L_111:
        /*0048*/ 	.byte	0x04, 0x17
        /*004a*/ 	.short	(.L_113 - .L_112)
.L_112:
        /*004c*/ 	.word	0x00000000
        /*0050*/ 	.short	0x0001
        /*0052*/ 	.short	0x0008
        /*0054*/ 	.byte	0x00, 0xf5, 0x21, 0x00


	//----- nvinfo : EIATTR_KPARAM_INFO
	.align		4
.L_113:
        /*0058*/ 	.byte	0x04, 0x17
        /*005a*/ 	.short	(.L_115 - .L_114)
.L_114:
        /*005c*/ 	.word	0x00000000
        /*0060*/ 	.short	0x0000
        /*0062*/ 	.short	0x0000
        /*0064*/ 	.byte	0x00, 0xf5, 0x21, 0x00


	//----- nvinfo : EIATTR_SPARSE_MMA_MASK
	.align		4
.L_115:
        /*0068*/ 	.byte	0x03, 0x50
        /*006a*/ 	.short	0x0000


	//----- nvinfo : EIATTR_MAXREG_COUNT
	.align		4
        /*006c*/ 	.byte	0x03, 0x1b
        /*006e*/ 	.short	0x00ff


	//----- nvinfo : EIATTR_MERCURY_ISA_VERSION
	.align		4
        /*0070*/ 	.byte	0x03, 0x5f
        /*0072*/ 	.short	0x0101


	//----- nvinfo : EIATTR_VRC_CTA_INIT_COUNT
	.align		4
        /*0074*/ 	.byte	0x02, 0x4a
	.zero		1
	.zero		1


	//----- nvinfo : EIATTR_EXIT_INSTR_OFFSETS
	.align		4
        /*0078*/ 	.byte	0x04, 0x1c
        /*007a*/ 	.short	(.L_117 - .L_116)


	//   ....[0]....
.L_116:
        /*007c*/ 	.word	0x000000c0


	//   ....[1]....
        /*0080*/ 	.word	0x00000d50


	//----- nvinfo : EIATTR_CRS_STACK_SIZE
	.align		4
.L_117:
        /*0084*/ 	.byte	0x04, 0x1e
        /*0086*/ 	.short	(.L_119 - .L_118)
.L_118:
        /*0088*/ 	.word	0x00000000


	//----- nvinfo : EIATTR_CBANK_PARAM_SIZE
	.align		4
.L_119:
        /*008c*/ 	.byte	0x03, 0x19
        /*008e*/ 	.short	0x0024


	//----- nvinfo : EIATTR_PARAM_CBANK
	.align		4
        /*0090*/ 	.byte	0x04, 0x0a
        /*0092*/ 	.short	(.L_121 - .L_120)
	.align		4
.L_120:
        /*0094*/ 	.word	index@(.nv.constant0._Z12conv2d_naivePfS_S_iii)
        /*0098*/ 	.short	0x0380
        /*009a*/ 	.short	0x0024


	//----- nvinfo : EIATTR_SW_WAR
	.align		4
.L_121:
        /*009c*/ 	.byte	0x04, 0x36
        /*009e*/ 	.short	(.L_123 - .L_122)
.L_122:
        /*00a0*/ 	.word	0x00000008
.L_123:


//--------------------- .nv.info._Z13conv1d_sharedPfS_S_ii --------------------------
	.section	.nv.info._Z13conv1d_sharedPfS_S_ii,"",@"SHT_CUDA_INFO"
	.sectionflags	@""
	.align	4


	//----- nvinfo : EIATTR_CUDA_API_VERSION
	.align		4
        /*0000*/ 	.byte	0x04, 0x37
        /*0002*/ 	.short	(.L_125 - .L_124)
.L_124:
        /*0004*/ 	.word	0x00000082


	//----- nvinfo : EIATTR_KPARAM_INFO
	.align		4
.L_125:
        /*0008*/ 	.byte	0x04, 0x17
        /*000a*/ 	.short	(.L_127 - .L_126)
.L_126:
        /*000c*/ 	.word	0x00000000
        /*0010*/ 	.short	0x0004
        /*0012*/ 	.short	0x001c
        /*0014*/ 	.byte	0x00, 0xf0, 0x11, 0x00


	//----- nvinfo : EIATTR_KPARAM_INFO
	.align		4
.L_127:
        /*0018*/ 	.byte	0x04, 0x17
        /*001a*/ 	.short	(.L_129 - .L_128)
.L_128:
        /*001c*/ 	.word	0x00000000
        /*0020*/ 	.short	0x0003
        /*0022*/ 	.short	0x0018
        /*0024*/ 	.byte	0x00, 0xf0, 0x11, 0x00


	//----- nvinfo : EIATTR_KPARAM_INFO
	.align		4
.L_129:
        /*0028*/ 	.byte	0x04, 0x17
        /*002a*/ 	.short	(.L_131 - .L_130)
.L_130:
        /*002c*/ 	.word	0x00000000
        /*0030*/ 	.short	0x0002
        /*0032*/ 	.short	0x0010
        /*0034*/ 	.byte	0x00, 0xf5, 0x21, 0x00


	//----- nvinfo : EIATTR_KPARAM_INFO
	.align		4
.L_131:
        /*0038*/ 	.byte	0x04, 0x17
        /*003a*/ 	.short	(.L_133 - .L_132)
.L_132:
        /*003c*/ 	.word	0x00000000
        /*0040*/ 	.short	0x0001
        /*0042*/ 	.short	0x0008
        /*0044*/ 	.byte	0x00, 0xf5, 0x21, 0x00


	//----- nvinfo : EIATTR_KPARAM_INFO
	.align		4
.L_133:
        /*0048*/ 	.byte	0x04, 0x17
        /*004a*/ 	.short	(.L_135 - .L_134)
.L_134:
        /*004c*/ 	.word	0x00000000
        /*0050*/ 	.short	0x0000
        /*0052*/ 	.short	0x0000
        /*0054*/ 	.byte	0x00, 0xf5, 0x21, 0x00


	//----- nvinfo : EIATTR_SPARSE_MMA_MASK
	.align		4
.L_135:
        /*0058*/ 	.byte	0x03, 0x50
        /*005a*/ 	.short	0x0000


	//----- nvinfo : EIATTR_MAXREG_COUNT
	.align		4
        /*005c*/ 	.byte	0x03, 0x1b
        /*005e*/ 	.short	0x00ff


	//----- nvinfo : EIATTR_NUM_BARRIERS
	.align		4
        /*0060*/ 	.byte	0x02, 0x4c
        /*0062*/ 	.byte	0x01
	.zero		1


	//----- nvinfo : EIATTR_MERCURY_ISA_VERSION
	.align		4
        /*0064*/ 	.byte	0x03, 0x5f
        /*0066*/ 	.short	0x0101


	//----- nvinfo : EIATTR_VRC_CTA_INIT_COUNT
	.align		4
        /*0068*/ 	.byte	0x02, 0x4a
	.zero		1
	.zero		1


	//----- nvinfo : EIATTR_EXIT_INSTR_OFFSETS
	.align		4
        /*006c*/ 	.byte	0x04, 0x1c
        /*006e*/ 	.short	(.L_137 - .L_136)


	//   ....[0]....
.L_136:
        /*0070*/ 	.word	0x00000340


	//   ....[1]....
        /*0074*/ 	.word	0x000008e0


	//----- nvinfo : EIATTR_CRS_STACK_SIZE
	.align		4
.L_137:
        /*0078*/ 	.byte	0x04, 0x1e
        /*007a*/ 	.short	(.L_139 - .L_138)
.L_138:
        /*007c*/ 	.word	0x00000000


	//----- nvinfo : EIATTR_CBANK_PARAM_SIZE
	.align		4
.L_139:
        /*0080*/ 	.byte	0x03, 0x19
        /*0082*/ 	.short	0x0020


	//----- nvinfo : EIATTR_PARAM_CBANK
	.align		4
        /*0084*/ 	.byte	0x04, 0x0a
        /*0086*/ 	.short	(.L_141 - .L_140)
	.align		4
.L_140:
        /*0088*/ 	.word	index@(.nv.constant0._Z13conv1d_sharedPfS_S_ii)
        /*008c*/ 	.short	0x0380
        /*008e*/ 	.short	0x0020


	//----- nvinfo : EIATTR_SW_WAR
	.align		4
.L_141:
        /*0090*/ 	.byte	0x04, 0x36
        /*0092*/ 	.short	(.L_143 - .L_142)
.L_142:
        /*0094*/ 	.word	0x00000008
.L_143:


//--------------------- .nv.info._Z12conv1d_naivePfS_S_ii --------------------------
	.section	.nv.info._Z12conv1d_naivePfS_S_ii,"",@"SHT_CUDA_INFO"
	.sectionflags	@""
	.align	4


	//----- nvinfo : EIATTR_CUDA_API_VERSION
	.align		4
        /*0000*/ 	.byte	0x04, 0x37
        /*0002*/ 	.short	(.L_145 - .L_144)
.L_144:
        /*0004*/ 	.word	0x00000082


	//----- nvinfo : EIATTR_KPARAM_INFO
	.align		4
.L_145:
        /*0008*/ 	.byte	0x04, 0x17
        /*000a*/ 	.short	(.L_147 - .L_146)
.L_146:
        /*000c*/ 	.word	0x00000000
        /*0010*/ 	.short	0x0004
        /*0012*/ 	.short	0x001c
        /*0014*/ 	.byte	0x00, 0xf0, 0x11, 0x00


	//----- nvinfo : EIATTR_KPARAM_INFO
	.align		4
.L_147:
        /*0018*/ 	.byte	0x04, 0x17
        /*001a*/ 	.short	(.L_149 - .L_148)
.L_148:
        /*001c*/ 	.word	0x00000000
        /*0020*/ 	.short	0x0003
        /*0022*/ 	.short	0x0018
        /*0024*/ 	.byte	0x00, 0xf0, 0x11, 0x00


	//----- nvinfo : EIATTR_KPARAM_INFO
	.align		4
.L_149:
        /*0028*/ 	.byte	0x04, 0x17
        /*002a*/ 	.short	(.L_151 - .L_150)
.L_150:
        /*002c*/ 	.word	0x00000000
        /*0030*/ 	.short	0x0002
        /*0032*/ 	.short	0x0010
        /*0034*/ 	.byte	0x00, 0xf5, 0x21, 0x00


	//----- nvinfo : EIATTR_KPARAM_INFO
	.align		4
.L_151:
        /*0038*/ 	.byte	0x04, 0x17
        /*003a*/ 	.short	(.L_153 - .L_152)
.L_152:
        /*003c*/ 	.word	0x00000000
        /*0040*/ 	.short	0x0001
        /*0042*/ 	.short	0x0008
        /*0044*/ 	.byte	0x00, 0xf5, 0x21, 0x00


	//----- nvinfo : EIATTR_KPARAM_INFO
	.align		4
.L_153:
        /*0048*/ 	.byte	0x04, 0x17
        /*004a*/ 	.short	(.L_155 - .L_154)
.L_154:
        /*004c*/ 	.word	0x00000000
        /*0050*/ 	.short	0x0000
        /*0052*/ 	.short	0x0000
        /*0054*/ 	.byte	0x00, 0xf5, 0x21, 0x00


	//----- nvinfo : EIATTR_SPARSE_MMA_MASK
	.align		4
.L_155:
        /*0058*/ 	.byte	0x03, 0x50
        /*005a*/ 	.short	0x0000


	//----- nvinfo : EIATTR_MAXREG_COUNT
	.align		4
        /*005c*/ 	.byte	0x03, 0x1b
        /*005e*/ 	.short	0x00ff


	//----- nvinfo : EIATTR_MERCURY_ISA_VERSION
	.align		4
        /*0060*/ 	.byte	0x03, 0x5f
        /*0062*/ 	.short	0x0101


	//----- nvinfo : EIATTR_VRC_CTA_INIT_COUNT
	.align		4
        /*0064*/ 	.byte	0x02, 0x4a
	.zero		1
	.zero		1


	//----- nvinfo : EIATTR_EXIT_INSTR_OFFSETS
	.align		4
        /*0068*/ 	.byte	0x04, 0x1c
        /*006a*/ 	.short	(.L_157 - .L_156)


	//   ....[0]....
.L_156:
        /*006c*/ 	.word	0x00000070


	//   ....[1]....
        /*0070*/ 	.word	0x00000b10


	//----- nvinfo : EIATTR_CRS_STACK_SIZE
	.align		4
.L_157:
        /*0074*/ 	.byte	0x04, 0x1e
        /*0076*/ 	.short	(.L_159 - .L_158)
.L_158:
        /*0078*/ 	.word	0x00000000


	//----- nvinfo : EIATTR_CBANK_PARAM_SIZE
	.align		4
.L_159:
        /*007c*/ 	.byte	0x03, 0x19
        /*007e*/ 	.short	0x0020


	//----- nvinfo : EIATTR_PARAM_CBANK
	.align		4
        /*0080*/ 	.byte	0x04, 0x0a
        /*0082*/ 	.short	(.L_161 - .L_160)
	.align		4
.L_160:
        /*0084*/ 	.word	index@(.nv.constant0._Z12conv1d_naivePfS_S_ii)
        /*0088*/ 	.short	0x0380
        /*008a*/ 	.short	0x0020


	//----- nvinfo : EIATTR_SW_WAR
	.align		4
.L_161:
        /*008c*/ 	.byte	0x04, 0x36
        /*008e*/ 	.short	(.L_163 - .L_162)
.L_162:
        /*0090*/ 	.word	0x00000008
.L_163:


//--------------------- .nv.callgraph             --------------------------
	.section	.nv.callgraph,"",@"SHT_CUDA_CALLGRAPH"
	.align	4
	.sectionentsize	8
	.align		4
        /*0000*/ 	.word	0x00000000
	.align		4
        /*0004*/ 	.word	0xffffffff
	.align		4
        /*0008*/ 	.word	0x00000000
	.align		4
        /*000c*/ 	.word	0xfffffffe
	.align		4
        /*0010*/ 	.word	0x00000000
	.align		4
        /*0014*/ 	.word	0xfffffffd
	.align		4
        /*0018*/ 	.word	0x00000000
	.align		4
        /*001c*/ 	.word	0xfffffffc


//--------------------- .text._Z23conv_separable_verticalPfS_S_iii --------------------------
	.section	.text._Z23conv_separable_verticalPfS_S_iii,"ax",@progbits
	.align	128
        .global         _Z23conv_separable_verticalPfS_S_iii
        .type           _Z23conv_separable_verticalPfS_S_iii,@function
        .size           _Z23conv_separable_verticalPfS_S_iii,(.L_x_65 - _Z23conv_separable_verticalPfS_S_iii)
        .other          _Z23conv_separable_verticalPfS_S_iii,@"STO_CUDA_ENTRY STV_DEFAULT"
_Z23conv_separable_verticalPfS_S_iii:
.text._Z23conv_separable_verticalPfS_S_iii:
[----:B------:R-:W-:Y:S01]  /*0000*/  LDC R1, c[0x0][0x37c] ;  /* 0x0000df00ff017b82 */ /* 0x000fe20000000800 */
[----:B------:R-:W0:Y:S07]  /*0010*/  S2R R5, SR_TID.Y ;  /* 0x0000000000057919 */ /* 0x000e2e0000002200 */
[----:B------:R-:W1:Y:S01]  /*0020*/  LDC R3, c[0x0][0x360] ;  /* 0x0000d800ff037b82 */ /* 0x000e620000000800 */
[----:B------:R-:W2:Y:S01]  /*0030*/  LDCU.64 UR6, c[0x0][0x398] ;  /* 0x00007300ff0677ac */ /* 0x000ea20008000a00 */
[----:B------:R-:W1:Y:S06]  /*0040*/  S2R R2, SR_TID.X ;  /* 0x0000000000027919 */ /* 0x000e6c0000002100 */
[----:B------:R-:W0:Y:S08]  /*0050*/  S2UR UR5, SR_CTAID.Y ;  /* 0x00000000000579c3 */ /* 0x000e300000002600 */
[----:B------:R-:W0:Y:S08]  /*0060*/  LDC R0, c[0x0][0x364] ;  /* 0x0000d900ff007b82 */ /* 0x000e300000000800 */
[----:B------:R-:W1:Y:S01]  /*0070*/  S2UR UR4, SR_CTAID.X ;  /* 0x00000000000479c3 */ /* 0x000e620000002500 */
[----:B0-----:R-:W-:-:S05]  /*0080*/  IMAD R0, R0, UR5, R5 ;  /* 0x0000000500007c24 */ /* 0x001fca000f8e0205 */
[----:B--2---:R-:W-:Y:S01]  /*0090*/  ISETP.GE.AND P0, PT, R0, UR7, PT ;  /* 0x0000000700007c0c */ /* 0x004fe2000bf06270 */
[----:B-1----:R-:W-:-:S05]  /*00a0*/  IMAD R3, R3, UR4, R2 ;  /* 0x0000000403037c24 */ /* 0x002fca000f8e0202 */
[----:B------:R-:W-:-:S13]  /*00b0*/  ISETP.GE.OR P0, PT, R3, UR6, P0 ;  /* 0x0000000603007c0c */ /* 0x000fda0008706670 */
[----:B------:R-:W-:Y:S05]  /*00c0*/  @P0 EXIT ;  /* 0x000000000000094d */ /* 0x000fea0003800000 */
[----:B------:R-:W0:Y:S01]  /*00d0*/  LDCU UR4, c[0x0][0x3a0] ;  /* 0x00007400ff0477ac */ /* 0x000e220008000800 */
[----:B------:R-:W-:Y:S01]  /*00e0*/  HFMA2 R2, -RZ, RZ, 0, 0 ;  /* 0x00000000ff027431 */ /* 0x000fe200000001ff */
[----:B------:R-:W1:Y:S01]  /*00f0*/  LDCU.64 UR8, c[0x0][0x358] ;  /* 0x00006b00ff0877ac */ /* 0x000e620008000a00 */
[----:B0-----:R-:W-:-:S09]  /*0100*/  UISETP.GE.AND UP0, UPT, UR4, 0x1, UPT ;  /* 0x000000010400788c */ /* 0x001fd2000bf06270 */
[----:B-1----:R-:W-:Y:S05]  /*0110*/  BRA.U !UP0, `(.L_x_0) ;  /* 0x0000000d08007547 */ /* 0x002fea000b800000 */
[----:B------:R-:W-:Y:S01]  /*0120*/  UISETP.GE.U32.AND UP0, UPT, UR4, 0x8, UPT ;  /* 0x000000080400788c */ /* 0x000fe2000bf06070 */
[----:B------:R-:W-:Y:S01]  /*0130*/  MOV R2, RZ ;  /* 0x000000ff00027202 */ /* 0x000fe20000000f00 */
[----:B------:R-:W-:Y:S01]  /*0140*/  USHF.R.U32.HI UR5, URZ, 0x1, UR4 ;  /* 0x00000001ff057899 */ /* 0x000fe20008011604 */
[----:B------:R-:W-:Y:S01]  /*0150*/  MOV R4, RZ ;  /* 0x000000ff00047202 */ /* 0x000fe20000000f00 */
[----:B------:R-:W-:-:S04]  /*0160*/  ULOP3.LUT UR6, UR4, 0x7, URZ, 0xc0, !UPT ;  /* 0x0000000704067892 */ /* 0x000fc8000f8ec0ff */
[----:B------:R-:W-:Y:S01]  /*0170*/  IADD3 R5, PT, PT, R0, -UR5, RZ ;  /* 0x8000000500057c10 */ /* 0x000fe2000fffe0ff */
[----:B------:R-:W-:Y:S01]  /*0180*/  UISETP.NE.AND UP1, UPT, UR6, URZ, UPT ;  /* 0x000000ff0600728c */ /* 0x000fe2000bf25270 */
[----:B------:R-:W-:Y:S10]  /*0190*/  BRA.U !UP0, `(.L_x_1) ;  /* 0x00000005086c7547 */ /* 0x000ff4000b800000 */
[----:B------:R-:W0:Y:S01]  /*01a0*/  LDC.64 R10, c[0x0][0x388] ;  /* 0x0000e200ff0a7b82 */ /* 0x000e220000000a00 */
[----:B------:R-:W-:Y:S01]  /*01b0*/  ULOP3.LUT UR4, UR4, 0x7ffffff8, URZ, 0xc0, !UPT ;  /* 0x7ffffff804047892 */ /* 0x000fe2000f8ec0ff */
[----:B------:R-:W-:Y:S01]  /*01c0*/  HFMA2 R7, -RZ, RZ, 0, 0 ;  /* 0x00000000ff077431 */ /* 0x000fe200000001ff */
[----:B------:R-:W-:Y:S01]  /*01d0*/  MOV R2, RZ ;  /* 0x000000ff00027202 */ /* 0x000fe20000000f00 */
[----:B------:R-:W1:Y:S03]  /*01e0*/  LDCU UR5, c[0x0][0x39c] ;  /* 0x00007380ff0577ac */ /* 0x000e660008000800 */
[----:B------:R-:W-:-:S07]  /*01f0*/  MOV R4, UR4 ;  /* 0x0000000400047c02 */ /* 0x000fce0008000f00 */
.L_x_2:
[----:B------:R-:W-:Y:S01]  /*0200*/  IADD3 R6, PT, PT, R5, R7, RZ ;  /* 0x0000000705067210 */ /* 0x000fe20007ffe0ff */
[----:B-1----:R-:W-:Y:S01]  /*0210*/  UMOV UR7, UR5 ;  /* 0x0000000500077c82 */ /* 0x002fe20008000000 */
[----:B0-----:R-:W-:Y:S02]  /*0220*/  IMAD.WIDE.U32 R12, R7, 0x4, R10 ;  /* 0x00000004070c7825 */ /* 0x001fe400078e000a */
[----:B------:R-:W-:-:S04]  /*0230*/  ISETP.GE.AND P3, PT, R6, UR7, PT ;  /* 0x0000000706007c0c */ /* 0x000fc8000bf66270 */
[----:B------:R-:W-:-:S13]  /*0240*/  ISETP.LT.OR P3, PT, R6, RZ, P3 ;  /* 0x000000ff0600720c */ /* 0x000fda0001f61670 */
[----:B------:R-:W0:Y:S01]  /*0250*/  @!P3 LDC R15, c[0x0][0x398] ;  /* 0x0000e600ff0fbb82 */ /* 0x000e220000000800 */
[----:B------:R-:W2:Y:S07]  /*0260*/  @!P3 LDG.E R18, desc[UR8][R12.64] ;  /* 0x000000080c12b981 */ /* 0x000eae000c1e1900 */
[----:B------:R-:W1:Y:S01]  /*0270*/  @!P3 LDC.64 R8, c[0x0][0x380] ;  /* 0x0000e000ff08bb82 */ /* 0x000e620000000a00 */
[----:B0-----:R-:W-:-:S04]  /*0280*/  @!P3 IMAD R15, R6, R15, R3 ;  /* 0x0000000f060fb224 */ /* 0x001fc800078e0203 */
[----:B-1----:R-:W-:-:S05]  /*0290*/  @!P3 IMAD.WIDE R8, R15, 0x4, R8 ;  /* 0x000000040f08b825 */ /* 0x002fca00078e0208 */
[----:B------:R0:W2:Y:S01]  /*02a0*/  @!P3 LDG.E R19, desc[UR8][R8.64] ;  /* 0x000000080813b981 */ /* 0x0000a2000c1e1900 */
[C---:B------:R-:W-:Y:S02]  /*02b0*/  IADD3 R24, PT, PT, R6.reuse, 0x1, RZ ;  /* 0x0000000106187810 */ /* 0x040fe40007ffe0ff */
[----:B------:R-:W-:Y:S02]  /*02c0*/  IADD3 R28, PT, PT, R6, 0x2, RZ ;  /* 0x00000002061c7810 */ /* 0x000fe40007ffe0ff */
[----:B------:R-:W-:Y:S02]  /*02d0*/  ISETP.GE.AND P2, PT, R24, UR7, PT ;  /* 0x0000000718007c0c */ /* 0x000fe4000bf46270 */
[----:B------:R-:W-:Y:S02]  /*02e0*/  ISETP.GE.AND P1, PT, R28, UR7, PT ;  /* 0x000000071c007c0c */ /* 0x000fe4000bf26270 */
[----:B------:R-:W-:Y:S02]  /*02f0*/  IADD3 R22, PT, PT, R6, 0x3, RZ ;  /* 0x0000000306167810 */ /* 0x000fe40007ffe0ff */
[----:B------:R-:W-:-:S02]  /*0300*/  ISETP.LT.OR P2, PT, R24, RZ, P2 ;  /* 0x000000ff1800720c */ /* 0x000fc40001741670 */
[----:B------:R-:W-:Y:S02]  /*0310*/  ISETP.LT.OR P1, PT, R28, RZ, P1 ;  /* 0x000000ff1c00720c */ /* 0x000fe40000f21670 */
[----:B------:R-:W-:-:S04]  /*0320*/  ISETP.GE.AND P0, PT, R22, UR7, PT ;  /* 0x0000000716007c0c */ /* 0x000fc8000bf06270 */
[----:B------:R-:W-:Y:S01]  /*0330*/  ISETP.LT.OR P0, PT, R22, RZ, P0 ;  /* 0x000000ff1600720c */ /* 0x000fe20000701670 */
[----:B------:R-:W-:-:S04]  /*0340*/  VIADD R26, R6, 0x4 ;  /* 0x00000004061a7836 */ /* 0x000fc80000000000 */
[----:B------:R-:W1:Y:S08]  /*0350*/  @!P2 LDC R23, c[0x0][0x398] ;  /* 0x0000e600ff17ab82 */ /* 0x000e700000000800 */
[----:B------:R-:W3:Y:S01]  /*0360*/  @!P1 LDC R25, c[0x0][0x398] ;  /* 0x0000e600ff199b82 */ /* 0x000ee20000000800 */
[----:B------:R-:W-:Y:S02]  /*0370*/  ISETP.GE.AND P4, PT, R26, UR7, PT ;  /* 0x000000071a007c0c */ /* 0x000fe4000bf86270 */
[----:B0-----:R-:W-:-:S05]  /*0380*/  IADD3 R8, PT, PT, R6, 0x5, RZ ;  /* 0x0000000506087810 */ /* 0x001fca0007ffe0ff */
[----:B------:R-:W0:Y:S08]  /*0390*/  @!P2 LDC.64 R14, c[0x0][0x380] ;  /* 0x0000e000ff0eab82 */ /* 0x000e300000000a00 */
[----:B------:R-:W4:Y:S08]  /*03a0*/  @!P1 LDC.64 R16, c[0x0][0x380] ;  /* 0x0000e000ff109b82 */ /* 0x000f300000000a00 */
[----:B------:R-:W5:Y:S08]  /*03b0*/  @!P0 LDC R9, c[0x0][0x398] ;  /* 0x0000e600ff098b82 */ /* 0x000f700000000800 */
[----:B------:R-:W5:Y:S01]  /*03c0*/  @!P0 LDC.64 R20, c[0x0][0x380] ;  /* 0x0000e000ff148b82 */ /* 0x000f620000000a00 */
[----:B--2---:R-:W-:Y:S01]  /*03d0*/  @!P3 FFMA R2, R19, R18, R2 ;  /* 0x000000121302b223 */ /* 0x004fe20000000002 */
[----:B------:R-:W-:-:S02]  /*03e0*/  ISETP.LT.OR P3, PT, R26, RZ, P4 ;  /* 0x000000ff1a00720c */ /* 0x000fc40002761670 */
[----:B------:R-:W-:-:S04]  /*03f0*/  ISETP.GE.AND P4, PT, R8, UR7, PT ;  /* 0x0000000708007c0c */ /* 0x000fc8000bf86270 */
[----:B------:R-:W-:Y:S01]  /*0400*/  ISETP.LT.OR P4, PT, R8, RZ, P4 ;  /* 0x000000ff0800720c */ /* 0x000fe20002781670 */
[--C-:B-1----:R-:W-:Y:S01]  /*0410*/  @!P2 IMAD R19, R24, R23, R3.reuse ;  /* 0x000000171813a224 */ /* 0x102fe200078e0203 */
[----:B------:R-:W-:Y:S01]  /*0420*/  IADD3 R24, PT, PT, R6, 0x6, RZ ;  /* 0x0000000606187810 */ /* 0x000fe20007ffe0ff */
[----:B---3--:R-:W-:-:S04]  /*0430*/  @!P1 IMAD R23, R28, R25, R3 ;  /* 0x000000191c179224 */ /* 0x008fc800078e0203 */
[----:B------:R-:W1:Y:S01]  /*0440*/  @!P3 LDC R27, c[0x0][0x398] ;  /* 0x0000e600ff1bbb82 */ /* 0x000e620000000800 */
[----:B0-----:R-:W-:Y:S01]  /*0450*/  @!P2 IMAD.WIDE R14, R19, 0x4, R14 ;  /* 0x00000004130ea825 */ /* 0x001fe200078e020e */
[----:B------:R-:W-:-:S03]  /*0460*/  ISETP.GE.AND P5, PT, R24, UR7, PT ;  /* 0x0000000718007c0c */ /* 0x000fc6000bfa6270 */
[----:B----4-:R-:W-:Y:S01]  /*0470*/  @!P1 IMAD.WIDE R16, R23, 0x4, R16 ;  /* 0x0000000417109825 */ /* 0x010fe200078e0210 */
[----:B------:R-:W-:Y:S01]  /*0480*/  IADD3 R6, PT, PT, R6, 0x7, RZ ;  /* 0x0000000706067810 */ /* 0x000fe20007ffe0ff */
[----:B------:R-:W2:Y:S01]  /*0490*/  @!P2 LDG.E R15, desc[UR8][R14.64] ;  /* 0x000000080e0fa981 */ /* 0x000ea2000c1e1900 */
[----:B------:R-:W0:Y:S01]  /*04a0*/  @!P3 LDC.64 R18, c[0x0][0x380] ;  /* 0x0000e000ff12bb82 */ /* 0x000e220000000a00 */
[----:B-----5:R-:W-:Y:S01]  /*04b0*/  @!P0 IMAD R23, R22, R9, R3 ;  /* 0x0000000916178224 */ /* 0x020fe200078e0203 */
[----:B------:R-:W-:Y:S01]  /*04c0*/  ISETP.LT.OR P5, PT, R24, RZ, P5 ;  /* 0x000000ff1800720c */ /* 0x000fe20002fa1670 */
[----:B------:R-:W3:Y:S01]  /*04d0*/  @!P1 LDG.E R17, desc[UR8][R16.64] ;  /* 0x0000000810119981 */ /* 0x000ee2000c1e1900 */
[----:B------:R-:W-:-:S04]  /*04e0*/  ISETP.GE.AND P6, PT, R6, UR7, PT ;  /* 0x0000000706007c0c */ /* 0x000fc8000bfc6270 */
[----:B------:R-:W4:Y:S01]  /*04f0*/  @!P4 LDC R9, c[0x0][0x398] ;  /* 0x0000e600ff09cb82 */ /* 0x000f220000000800 */
[----:B------:R-:W-:Y:S01]  /*0500*/  ISETP.LT.OR P6, PT, R6, RZ, P6 ;  /* 0x000000ff0600720c */ /* 0x000fe200037c1670 */
[----:B------:R-:W-:Y:S01]  /*0510*/  @!P0 IMAD.WIDE R20, R23, 0x4, R20 ;  /* 0x0000000417148825 */ /* 0x000fe200078e0214 */
[----:B------:R-:W2:Y:S04]  /*0520*/  @!P2 LDG.E R14, desc[UR8][R12.64+0x4] ;  /* 0x000004080c0ea981 */ /* 0x000ea8000c1e1900 */
[----:B------:R-:W3:Y:S01]  /*0530*/  @!P1 LDG.E R16, desc[UR8][R12.64+0x8] ;  /* 0x000008080c109981 */ /* 0x000ee2000c1e1900 */
[----:B------:R-:W5:Y:S01]  /*0540*/  @!P5 LDC R25, c[0x0][0x398] ;  /* 0x0000e600ff19db82 */ /* 0x000f620000000800 */
[----:B-1----:R-:W-:Y:S02]  /*0550*/  @!P3 IMAD R29, R26, R27, R3 ;  /* 0x0000001b1a1db224 */ /* 0x002fe400078e0203 */
[----:B------:R-:W3:Y:S05]  /*0560*/  @!P0 LDG.E R21, desc[UR8][R20.64] ;  /* 0x0000000814158981 */ /* 0x000eea000c1e1900 */
[----:B------:R-:W1:Y:S01]  /*0570*/  @!P4 LDC.64 R22, c[0x0][0x380] ;  /* 0x0000e000ff16cb82 */ /* 0x000e620000000a00 */
[----:B0-----:R-:W-:Y:S01]  /*0580*/  @!P3 IMAD.WIDE R18, R29, 0x4, R18 ;  /* 0x000000041d12b825 */ /* 0x001fe200078e0212 */
[----:B------:R-:W3:Y:S06]  /*0590*/  @!P0 LDG.E R20, desc[UR8][R12.64+0xc] ;  /* 0x00000c080c148981 */ /* 0x000eec000c1e1900 */
[----:B------:R-:W0:Y:S01]  /*05a0*/  @!P5 LDC.64 R26, c[0x0][0x380] ;  /* 0x0000e000ff1adb82 */ /* 0x000e220000000a00 */
[--C-:B----4-:R-:W-:Y:S01]  /*05b0*/  @!P4 IMAD R29, R8, R9, R3.reuse ;  /* 0x00000009081dc224 */ /* 0x110fe200078e0203 */
[----:B------:R-:W4:Y:S06]  /*05c0*/  @!P3 LDG.E R19, desc[UR8][R18.64] ;  /* 0x000000081213b981 */ /* 0x000f2c000c1e1900 */
[----:B------:R-:W0:Y:S01]  /*05d0*/  @!P6 LDC R28, c[0x0][0x398] ;  /* 0x0000e600ff1ceb82 */ /* 0x000e220000000800 */
[----:B-----5:R-:W-:-:S02]  /*05e0*/  @!P5 IMAD R25, R24, R25, R3 ;  /* 0x000000191819d224 */ /* 0x020fc400078e0203 */
[----:B------:R-:W4:Y:S04]  /*05f0*/  @!P3 LDG.E R24, desc[UR8][R12.64+0x10] ;  /* 0x000010080c18b981 */ /* 0x000f28000c1e1900 */
[----:B------:R-:W5:Y:S01]  /*0600*/  @!P5 LDG.E R18, desc[UR8][R12.64+0x18] ;  /* 0x000018080c12d981 */ /* 0x000f62000c1e1900 */
[----:B------:R-:W0:Y:S01]  /*0610*/  @!P6 LDC.64 R8, c[0x0][0x380] ;  /* 0x0000e000ff08eb82 */ /* 0x000e220000000a00 */
[----:B-1----:R-:W-:-:S06]  /*0620*/  @!P4 IMAD.WIDE R22, R29, 0x4, R22 ;  /* 0x000000041d16c825 */ /* 0x002fcc00078e0216 */
[----:B------:R-:W5:Y:S01]  /*0630*/  @!P4 LDG.E R23, desc[UR8][R22.64] ;  /* 0x000000081617c981 */ /* 0x000f62000c1e1900 */
[----:B0-----:R-:W-:-:S06]  /*0640*/  @!P5 IMAD.WIDE R26, R25, 0x4, R26 ;  /* 0x00000004191ad825 */ /* 0x001fcc00078e021a */
[----:B------:R-:W5:Y:S01]  /*0650*/  @!P5 LDG.E R27, desc[UR8][R26.64] ;  /* 0x000000081a1bd981 */ /* 0x000f62000c1e1900 */
[----:B------:R-:W-:-:S03]  /*0660*/  @!P6 IMAD R25, R6, R28, R3 ;  /* 0x0000001c0619e224 */ /* 0x000fc600078e0203 */
[----:B------:R-:W5:Y:S04]  /*0670*/  @!P4 LDG.E R6, desc[UR8][R12.64+0x14] ;  /* 0x000014080c06c981 */ /* 0x000f68000c1e1900 */
[----:B------:R-:W5:Y:S01]  /*0680*/  @!P6 LDG.E R22, desc[UR8][R12.64+0x1c] ;  /* 0x00001c080c16e981 */ /* 0x000f62000c1e1900 */
[----:B------:R-:W-:-:S06]  /*0690*/  @!P6 IMAD.WIDE R8, R25, 0x4, R8 ;  /* 0x000000041908e825 */ /* 0x000fcc00078e0208 */
[----:B------:R-:W5:Y:S01]  /*06a0*/  @!P6 LDG.E R9, desc[UR8][R8.64] ;  /* 0x000000080809e981 */ /* 0x000f62000c1e1900 */
[----:B------:R-:W-:Y:S01]  /*06b0*/  IADD3 R7, PT, PT, R7, 0x8, RZ ;  /* 0x0000000807077810 */ /* 0x000fe20007ffe0ff */
[----:B--2---:R-:W-:-:S04]  /*06c0*/  @!P2 FFMA R2, R15, R14, R2 ;  /* 0x0000000e0f02a223 */ /* 0x004fc80000000002 */
[----:B---3--:R-:W-:-:S04]  /*06d0*/  @!P1 FFMA R2, R17, R16, R2 ;  /* 0x0000001011029223 */ /* 0x008fc80000000002 */
[----:B------:R-:W-:Y:S01]  /*06e0*/  @!P0 FFMA R2, R21, R20, R2 ;  /* 0x0000001415028223 */ /* 0x000fe20000000002 */
[----:B------:R-:W-:-:S03]  /*06f0*/  ISETP.NE.AND P0, PT, R7, R4, PT ;  /* 0x000000040700720c */ /* 0x000fc60003f05270 */
[----:B----4-:R-:W-:-:S04]  /*0700*/  @!P3 FFMA R2, R19, R24, R2 ;  /* 0x000000181302b223 */ /* 0x010fc80000000002 */
[----:B-----5:R-:W-:-:S04]  /*0710*/  @!P4 FFMA R2, R23, R6, R2 ;  /* 0x000000061702c223 */ /* 0x020fc80000000002 */
[----:B------:R-:W-:-:S04]  /*0720*/  @!P5 FFMA R2, R27, R18, R2 ;  /* 0x000000121b02d223 */ /* 0x000fc80000000002 */
[----:B------:R-:W-:Y:S01]  /*0730*/  @!P6 FFMA R2, R9, R22, R2 ;  /* 0x000000160902e223 */ /* 0x000fe20000000002 */
[----:B------:R-:W-:Y:S06]  /*0740*/  @P0 BRA `(.L_x_2) ;  /* 0xfffffff800ac0947 */ /* 0x000fec000383ffff */
.L_x_1:
[----:B------:R-:W-:Y:S05]  /*0750*/  BRA.U !UP1, `(.L_x_0) ;  /* 0x0000000509707547 */ /* 0x000fea000b800000 */
[----:B------:R-:W0:Y:S01]  /*0760*/  LDCU UR4, c[0x0][0x3a0] ;  /* 0x00007400ff0477ac */ /* 0x000e220008000800 */
[----:B------:R-:W-:Y:S02]  /*0770*/  UISETP.GE.U32.AND UP0, UPT, UR6, 0x4, UPT ;  /* 0x000000040600788c */ /* 0x000fe4000bf06070 */
[----:B0-----:R-:W-:-:S04]  /*0780*/  ULOP3.LUT UR5, UR4, 0x3, URZ, 0xc0, !UPT ;  /* 0x0000000304057892 */ /* 0x001fc8000f8ec0ff */
[----:B------:R-:W-:-:S03]  /*0790*/  UISETP.NE.AND UP1, UPT, UR5, URZ, UPT ;  /* 0x000000ff0500728c */ /* 0x000fc6000bf25270 */
[----:B------:R-:W-:Y:S08]  /*07a0*/  BRA.U !UP0, `(.L_x_3) ;  /* 0x0000000108ac7547 */ /* 0x000ff0000b800000 */
[----:B------:R-:W-:Y:S01]  /*07b0*/  IADD3 R20, PT, PT, R5, R4, RZ ;  /* 0x0000000405147210 */ /* 0x000fe20007ffe0ff */
[----:B------:R-:W0:Y:S03]  /*07c0*/  LDC.64 R14, c[0x0][0x388] ;  /* 0x0000e200ff0e7b82 */ /* 0x000e260000000a00 */
[C---:B------:R-:W-:Y:S01]  /*07d0*/  IADD3 R22, PT, PT, R20.reuse, 0x1, RZ ;  /* 0x0000000114167810 */ /* 0x040fe20007ffe0ff */
[C---:B------:R-:W-:Y:S01]  /*07e0*/  VIADD R18, R20.reuse, 0x2 ;  /* 0x0000000214127836 */ /* 0x040fe20000000000 */
[----:B------:R-:W-:Y:S02]  /*07f0*/  ISETP.GE.AND P0, PT, R20, UR7, PT ;  /* 0x0000000714007c0c */ /* 0x000fe4000bf06270 */
[----:B------:R-:W-:Y:S02]  /*0800*/  ISETP.GE.AND P1, PT, R22, UR7, PT ;  /* 0x0000000716007c0c */ /* 0x000fe4000bf26270 */
[----:B------:R-:W-:-:S02]  /*0810*/  ISETP.LT.OR P0, PT, R20, RZ, P0 ;  /* 0x000000ff1400720c */ /* 0x000fc40000701670 */
[----:B------:R-:W-:Y:S02]  /*0820*/  ISETP.LT.OR P1, PT, R22, RZ, P1 ;  /* 0x000000ff1600720c */ /* 0x000fe40000f21670 */
[----:B------:R-:W-:Y:S02]  /*0830*/  ISETP.GE.AND P2, PT, R18, UR7, PT ;  /* 0x0000000712007c0c */ /* 0x000fe4000bf46270 */
[----:B------:R-:W-:Y:S02]  /*0840*/  IADD3 R17, PT, PT, R20, 0x3, RZ ;  /* 0x0000000314117810 */ /* 0x000fe40007ffe0ff */
[----:B------:R-:W-:Y:S02]  /*0850*/  ISETP.LT.OR P2, PT, R18, RZ, P2 ;  /* 0x000000ff1200720c */ /* 0x000fe40001741670 */
[----:B------:R-:W-:-:S03]  /*0860*/  ISETP.GE.AND P3, PT, R17, UR7, PT ;  /* 0x0000000711007c0c */ /* 0x000fc6000bf66270 */
[----:B------:R-:W1:Y:S01]  /*0870*/  @!P0 LDC R21, c[0x0][0x398] ;  /* 0x0000e600ff158b82 */ /* 0x000e620000000800 */
[----:B------:R-:W-:Y:S01]  /*0880*/  ISETP.LT.OR P3, PT, R17, RZ, P3 ;  /* 0x000000ff1100720c */ /* 0x000fe20001f61670 */
[----:B0-----:R-:W-:-:S06]  /*0890*/  IMAD.WIDE.U32 R14, R4, 0x4, R14 ;  /* 0x00000004040e7825 */ /* 0x001fcc00078e000e */
[----:B------:R-:W0:Y:S08]  /*08a0*/  @!P1 LDC R23, c[0x0][0x398] ;  /* 0x0000e600ff179b82 */ /* 0x000e300000000800 */
[----:B------:R-:W2:Y:S08]  /*08b0*/  @!P0 LDC.64 R12, c[0x0][0x380] ;  /* 0x0000e000ff0c8b82 */ /* 0x000eb00000000a00 */
[----:B------:R-:W3:Y:S01]  /*08c0*/  @!P1 LDC.64 R10, c[0x0][0x380] ;  /* 0x0000e000ff0a9b82 */ /* 0x000ee20000000a00 */
[----:B-1----:R-:W-:-:S07]  /*08d0*/  @!P0 IMAD R21, R20, R21, R3 ;  /* 0x0000001514158224 */ /* 0x002fce00078e0203 */
[----:B------:R-:W1:Y:S01]  /*08e0*/  @!P2 LDC R19, c[0x0][0x398] ;  /* 0x0000e600ff13ab82 */ /* 0x000e620000000800 */
[----:B0-----:R-:W-:-:S07]  /*08f0*/  @!P1 IMAD R23, R22, R23, R3 ;  /* 0x0000001716179224 */ /* 0x001fce00078e0203 */
[----:B------:R-:W0:Y:S01]  /*0900*/  @!P2 LDC.64 R6, c[0x0][0x380] ;  /* 0x0000e000ff06ab82 */ /* 0x000e220000000a00 */
[----:B--2---:R-:W-:-:S06]  /*0910*/  @!P0 IMAD.WIDE R12, R21, 0x4, R12 ;  /* 0x00000004150c8825 */ /* 0x004fcc00078e020c */
[----:B------:R-:W2:Y:S01]  /*0920*/  @!P0 LDG.E R13, desc[UR8][R12.64] ;  /* 0x000000080c0d8981 */ /* 0x000ea2000c1e1900 */
[----:B------:R-:W4:Y:S01]  /*0930*/  @!P3 LDC R16, c[0x0][0x398] ;  /* 0x0000e600ff10bb82 */ /* 0x000f220000000800 */
[----:B---3--:R-:W-:-:S06]  /*0940*/  @!P1 IMAD.WIDE R10, R23, 0x4, R10 ;  /* 0x00000004170a9825 */ /* 0x008fcc00078e020a */
[----:B------:R-:W3:Y:S01]  /*0950*/  @!P1 LDG.E R11, desc[UR8][R10.64] ;  /* 0x000000080a0b9981 */ /* 0x000ee2000c1e1900 */
[----:B------:R-:W5:Y:S01]  /*0960*/  @!P3 LDC.64 R8, c[0x0][0x380] ;  /* 0x0000e000ff08bb82 */ /* 0x000f620000000a00 */
[----:B-1----:R-:W-:Y:S02]  /*0970*/  @!P2 IMAD R19, R18, R19, R3 ;  /* 0x000000131213a224 */ /* 0x002fe400078e0203 */
[----:B------:R-:W2:Y:S02]  /*0980*/  @!P0 LDG.E R18, desc[UR8][R14.64] ;  /* 0x000000080e128981 */ /* 0x000ea4000c1e1900 */
[----:B0-----:R-:W-:Y:S02]  /*0990*/  @!P2 IMAD.WIDE R6, R19, 0x4, R6 ;  /* 0x000000041306a825 */ /* 0x001fe400078e0206 */
[----:B------:R-:W3:Y:S04]  /*09a0*/  @!P3 LDG.E R19, desc[UR8][R14.64+0xc] ;  /* 0x00000c080e13b981 */ /* 0x000ee8000c1e1900 */
[----:B------:R-:W3:Y:S01]  /*09b0*/  @!P2 LDG.E R7, desc[UR8][R6.64] ;  /* 0x000000080607a981 */ /* 0x000ee2000c1e1900 */
[----:B----4-:R-:W-:-:S03]  /*09c0*/  @!P3 IMAD R17, R17, R16, R3 ;  /* 0x000000101111b224 */ /* 0x010fc600078e0203 */
[----:B------:R-:W3:Y:S01]  /*09d0*/  @!P1 LDG.E R16, desc[UR8][R14.64+0x4] ;  /* 0x000004080e109981 */ /* 0x000ee2000c1e1900 */
[----:B-----5:R-:W-:-:S03]  /*09e0*/  @!P3 IMAD.WIDE R8, R17, 0x4, R8 ;  /* 0x000000041108b825 */ /* 0x020fc600078e0208 */
[----:B------:R-:W4:Y:S04]  /*09f0*/  @!P2 LDG.E R17, desc[UR8][R14.64+0x8] ;  /* 0x000008080e11a981 */ /* 0x000f28000c1e1900 */
[----:B------:R-:W5:Y:S01]  /*0a00*/  @!P3 LDG.E R9, desc[UR8][R8.64] ;  /* 0x000000080809b981 */ /* 0x000f62000c1e1900 */
[----:B------:R-:W-:Y:S01]  /*0a10*/  IADD3 R4, PT, PT, R4, 0x4, RZ ;  /* 0x0000000404047810 */ /* 0x000fe20007ffe0ff */
[----:B--2---:R-:W-:-:S04]  /*0a20*/  @!P0 FFMA R2, R13, R18, R2 ;  /* 0x000000120d028223 */ /* 0x004fc80000000002 */
[----:B---3--:R-:W-:-:S04]  /*0a30*/  @!P1 FFMA R2, R11, R16, R2 ;  /* 0x000000100b029223 */ /* 0x008fc80000000002 */
[----:B----4-:R-:W-:-:S04]  /*0a40*/  @!P2 FFMA R2, R7, R17, R2 ;  /* 0x000000110702a223 */ /* 0x010fc80000000002 */
[----:B-----5:R-:W-:-:S07]  /*0a50*/  @!P3 FFMA R2, R9, R19, R2 ;  /* 0x000000130902b223 */ /* 0x020fce0000000002 */
.L_x_3:
[----:B------:R-:W-:Y:S05]  /*0a60*/  BRA.U !UP1, `(.L_x_0) ;  /* 0x0000000109ac7547 */ /* 0x000fea000b800000 */
[----:B------:R-:W-:Y:S02]  /*0a70*/  UISETP.NE.AND UP0, UPT, UR5, 0x1, UPT ;  /* 0x000000010500788c */ /* 0x000fe4000bf05270 */
[----:B------:R-:W-:-:S04]  /*0a80*/  ULOP3.LUT UR4, UR4, 0x1, URZ, 0xc0, !UPT ;  /* 0x0000000104047892 */ /* 0x000fc8000f8ec0ff */
[----:B------:R-:W-:-:S03]  /*0a90*/  UISETP.NE.U32.AND UP1, UPT, UR4, 0x1, UPT ;  /* 0x000000010400788c */ /* 0x000fc6000bf25070 */
[----:B------:R-:W-:Y:S08]  /*0aa0*/  BRA.U !UP0, `(.L_x_4) ;  /* 0x00000001085c7547 */ /* 0x000ff0000b800000 */
[----:B------:R-:W-:Y:S01]  /*0ab0*/  IADD3 R14, PT, PT, R5, R4, RZ ;  /* 0x00000004050e7210 */ /* 0x000fe20007ffe0ff */
[----:B------:R-:W0:Y:S03]  /*0ac0*/  LDC.64 R6, c[0x0][0x388] ;  /* 0x0000e200ff067b82 */ /* 0x000e260000000a00 */
[C---:B------:R-:W-:Y:S02]  /*0ad0*/  ISETP.GE.AND P0, PT, R14.reuse, UR7, PT ;  /* 0x000000070e007c0c */ /* 0x040fe4000bf06270 */
[C---:B------:R-:W-:Y:S02]  /*0ae0*/  IADD3 R12, PT, PT, R14.reuse, 0x1, RZ ;  /* 0x000000010e0c7810 */ /* 0x040fe40007ffe0ff */
[----:B------:R-:W-:Y:S02]  /*0af0*/  ISETP.LT.OR P0, PT, R14, RZ, P0 ;  /* 0x000000ff0e00720c */ /* 0x000fe40000701670 */
[----:B------:R-:W-:-:S04]  /*0b00*/  ISETP.GE.AND P1, PT, R12, UR7, PT ;  /* 0x000000070c007c0c */ /* 0x000fc8000bf26270 */
[----:B------:R-:W-:-:S07]  /*0b10*/  ISETP.LT.OR P1, PT, R12, RZ, P1 ;  /* 0x000000ff0c00720c */ /* 0x000fce0000f21670 */
[----:B------:R-:W1:Y:S01]  /*0b20*/  @!P0 LDC R13, c[0x0][0x398] ;  /* 0x0000e600ff0d8b82 */ /* 0x000e620000000800 */
[----:B0-----:R-:W-:-:S07]  /*0b30*/  IMAD.WIDE.U32 R6, R4, 0x4, R6 ;  /* 0x0000000404067825 */ /* 0x001fce00078e0006 */
[----:B------:R-:W0:Y:S08]  /*0b40*/  @!P0 LDC.64 R10, c[0x0][0x380] ;  /* 0x0000e000ff0a8b82 */ /* 0x000e300000000a00 */
[----:B------:R-:W2:Y:S08]  /*0b50*/  @!P1 LDC R15, c[0x0][0x398] ;  /* 0x0000e600ff0f9b82 */ /* 0x000eb00000000800 */
[----:B------:R-:W3:Y:S01]  /*0b60*/  @!P1 LDC.64 R8, c[0x0][0x380] ;  /* 0x0000e000ff089b82 */ /* 0x000ee20000000a00 */
[----:B-1----:R-:W-:-:S04]  /*0b70*/  @!P0 IMAD R13, R14, R13, R3 ;  /* 0x0000000d0e0d8224 */ /* 0x002fc800078e0203 */
[----:B0-----:R-:W-:-:S06]  /*0b80*/  @!P0 IMAD.WIDE R10, R13, 0x4, R10 ;  /* 0x000000040d0a8825 */ /* 0x001fcc00078e020a */
[----:B------:R-:W4:Y:S01]  /*0b90*/  @!P0 LDG.E R11, desc[UR8][R10.64] ;  /* 0x000000080a0b8981 */ /* 0x000f22000c1e1900 */
[----:B--2---:R-:W-:-:S03]  /*0ba0*/  @!P1 IMAD R13, R12, R15, R3 ;  /* 0x0000000f0c0d9224 */ /* 0x004fc600078e0203 */
[----:B------:R-:W4:Y:S01]  /*0bb0*/  @!P0 LDG.E R12, desc[UR8][R6.64] ;  /* 0x00000008060c8981 */ /* 0x000f22000c1e1900 */
[----:B---3--:R-:W-:-:S03]  /*0bc0*/  @!P1 IMAD.WIDE R8, R13, 0x4, R8 ;  /* 0x000000040d089825 */ /* 0x008fc600078e0208 */
[----:B------:R-:W2:Y:S04]  /*0bd0*/  @!P1 LDG.E R13, desc[UR8][R6.64+0x4] ;  /* 0x00000408060d9981 */ /* 0x000ea8000c1e1900 */
[----:B------:R-:W2:Y:S01]  /*0be0*/  @!P1 LDG.E R9, desc[UR8][R8.64] ;  /* 0x0000000808099981 */ /* 0x000ea2000c1e1900 */
[----:B------:R-:W-:Y:S01]  /*0bf0*/  IADD3 R4, PT, PT, R4, 0x2, RZ ;  /* 0x0000000204047810 */ /* 0x000fe20007ffe0ff */
[----:B----4-:R-:W-:-:S04]  /*0c00*/  @!P0 FFMA R2, R11, R12, R2 ;  /* 0x0000000c0b028223 */ /* 0x010fc80000000002 */
[----:B--2---:R-:W-:-:S07]  /*0c10*/  @!P1 FFMA R2, R9, R13, R2 ;  /* 0x0000000d09029223 */ /* 0x004fce0000000002 */
.L_x_4:
[----:B------:R-:W-:Y:S05]  /*0c20*/  BRA.U UP1, `(.L_x_0) ;  /* 0x00000001013c7547 */ /* 0x000fea000b800000 */
[----:B------:R-:W-:Y:S01]  /*0c30*/  IADD3 R10, PT, PT, R5, R4, RZ ;  /* 0x00000004050a7210 */ /* 0x000fe20007ffe0ff */
[----:B------:R-:W-:Y:S03]  /*0c40*/  BSSY.RECONVERGENT B0, `(.L_x_0) ;  /* 0x000000d000007945 */ /* 0x000fe60003800200 */
[----:B------:R-:W-:-:S04]  /*0c50*/  ISETP.GE.AND P0, PT, R10, UR7, PT ;  /* 0x000000070a007c0c */ /* 0x000fc8000bf06270 */
[----:B------:R-:W-:-:S13]  /*0c60*/  ISETP.LT.OR P0, PT, R10, RZ, P0 ;  /* 0x000000ff0a00720c */ /* 0x000fda0000701670 */
[----:B------:R-:W-:Y:S05]  /*0c70*/  @P0 BRA `(.L_x_5) ;  /* 0x0000000000240947 */ /* 0x000fea0003800000 */
[----:B------:R-:W0:Y:S01]  /*0c80*/  LDC.64 R6, c[0x0][0x388] ;  /* 0x0000e200ff067b82 */ /* 0x000e220000000a00 */
[----:B------:R-:W1:Y:S07]  /*0c90*/  LDCU UR4, c[0x0][0x398] ;  /* 0x00007300ff0477ac */ /* 0x000e6e0008000800 */
[----:B------:R-:W2:Y:S01]  /*0ca0*/  LDC.64 R8, c[0x0][0x380] ;  /* 0x0000e000ff087b82 */ /* 0x000ea20000000a00 */
[----:B-1----:R-:W-:Y:S02]  /*0cb0*/  IMAD R5, R10, UR4, R3 ;  /* 0x000000040a057c24 */ /* 0x002fe4000f8e0203 */
[----:B0-----:R-:W-:-:S06]  /*0cc0*/  IMAD.WIDE.U32 R6, R4, 0x4, R6 ;  /* 0x0000000404067825 */ /* 0x001fcc00078e0006 */
[----:B------:R-:W3:Y:S01]  /*0cd0*/  LDG.E R6, desc[UR8][R6.64] ;  /* 0x0000000806067981 */ /* 0x000ee2000c1e1900 */
[----:B--2---:R-:W-:-:S06]  /*0ce0*/  IMAD.WIDE R4, R5, 0x4, R8 ;  /* 0x0000000405047825 */ /* 0x004fcc00078e0208 */
[----:B------:R-:W3:Y:S02]  /*0cf0*/  LDG.E R5, desc[UR8][R4.64] ;  /* 0x0000000804057981 */ /* 0x000ee4000c1e1900 */
[----:B---3--:R-:W-:-:S07]  /*0d00*/  FFMA R2, R5, R6, R2 ;  /* 0x0000000605027223 */ /* 0x008fce0000000002 */
.L_x_5:
[----:B------:R-:W-:Y:S05]  /*0d10*/  BSYNC.RECONVERGENT B0 ;  /* 0x0000000000007941 */ /* 0x000fea0003800200 */
.L_x_0:
[----:B------:R-:W0:Y:S01]  /*0d20*/  LDC.64 R4, c[0x0][0x390] ;  /* 0x0000e400ff047b82 */ /* 0x000e220000000a00 */
[----:B------:R-:W1:Y:S02]  /*0d30*/  LDCU UR4, c[0x0][0x398] ;  /* 0x00007300ff0477ac */ /* 0x000e640008000800 */
[----:B-1----:R-:W-:-:S04]  /*0d40*/  IMAD R3, R0, UR4, R3 ;  /* 0x0000000400037c24 */ /* 0x002fc8000f8e0203 */
[----:B0-----:R-:W-:-:S05]  /*0d50*/  IMAD.WIDE R4, R3, 0x4, R4 ;  /* 0x0000000403047825 */ /* 0x001fca00078e0204 */
[----:B------:R-:W-:Y:S01]  /*0d60*/  STG.E desc[UR8][R4.64], R2 ;  /* 0x0000000204007986 */ /* 0x000fe2000c101908 */
[----:B------:R-:W-:Y:S05]  /*0d70*/  EXIT ;  /* 0x000000000000794d */ /* 0x000fea0003800000 */
.L_x_6:
[----:B------:R-:W-:-:S00]  /*0d80*/  BRA `(.L_x_6) ;  /* 0xfffffffc00fc7947 */ /* 0x000fc0000383ffff */
[----:B------:R-:W-:-:S00]  /*0d90*/  NOP ;  /* 0x0000000000007918 */ /* 0x000fc00000000000 */
        /* <DEDUP_REMOVED lines=14> */
.L_x_65:


//--------------------- .text._Z25conv_separable_horizontalPfS_S_iii --------------------------
	.section	.text._Z25conv_separable_horizontalPfS_S_iii,"ax",@progbits
	.align	128
        .global         _Z25conv_separable_horizontalPfS_S_iii
        .type           _Z25conv_separable_horizontalPfS_S_iii,@function
        .size           _Z25conv_separable_horizontalPfS_S_iii,(.L_x_66 - _Z25conv_separable_horizontalPfS_S_iii)
        .other          _Z25conv_separable_horizontalPfS_S_iii,@"STO_CUDA_ENTRY STV_DEFAULT"
_Z25conv_separable_horizontalPfS_S_iii:
.text._Z25conv_separable_horizontalPfS_S_iii:
        /* <DEDUP_REMOVED lines=14> */
[----:B------:R-:W-:Y:S01]  /*00e0*/  IMAD.MOV.U32 R0, RZ, RZ, RZ ;  /* 0x000000ffff007224 */ /* 0x000fe200078e00ff */
[----:B------:R-:W1:Y:S01]  /*00f0*/  LDCU.64 UR8, c[0x0][0x358] ;  /* 0x00006b00ff0877ac */ /* 0x000e620008000a00 */
[----:B0-----:R-:W-:-:S09]  /*0100*/  UISETP.GE.AND UP0, UPT, UR4, 0x1, UPT ;  /* 0x000000010400788c */ /* 0x001fd2000bf06270 */
[----:B-1----:R-:W-:Y:S05]  /*0110*/  BRA.U !UP0, `(.L_x_7) ;  /* 0x00000009083c7547 */ /* 0x002fea000b800000 */
[----:B------:R-:W-:Y:S01]  /*0120*/  UISETP.GE.U32.AND UP0, UPT, UR4, 0x8, UPT ;  /* 0x000000080400788c */ /* 0x000fe2000bf06070 */
[----:B------:R-:W-:Y:S01]  /*0130*/  HFMA2 R0, -RZ, RZ, 0, 0 ;  /* 0x00000000ff007431 */ /* 0x000fe200000001ff */
[----:B------:R-:W-:Y:S01]  /*0140*/  USHF.R.U32.HI UR5, URZ, 0x1, UR4 ;  /* 0x00000001ff057899 */ /* 0x000fe20008011604 */
[----:B------:R-:W-:Y:S01]  /*0150*/  IMAD.MOV.U32 R4, RZ, RZ, RZ ;  /* 0x000000ffff047224 */ /* 0x000fe200078e00ff */
[----:B------:R-:W-:-:S04]  /*0160*/  ULOP3.LUT UR7, UR4, 0x7, URZ, 0xc0, !UPT ;  /* 0x0000000704077892 */ /* 0x000fc8000f8ec0ff */
[----:B------:R-:W-:Y:S01]  /*0170*/  IADD3 R5, PT, PT, R3, -UR5, RZ ;  /* 0x8000000503057c10 */ /* 0x000fe2000fffe0ff */
[----:B------:R-:W-:Y:S01]  /*0180*/  UISETP.NE.AND UP1, UPT, UR7, URZ, UPT ;  /* 0x000000ff0700728c */ /* 0x000fe2000bf25270 */
[----:B------:R-:W-:Y:S10]  /*0190*/  BRA.U !UP0, `(.L_x_8) ;  /* 0x0000000108f47547 */ /* 0x000ff4000b800000 */
[----:B------:R-:W-:Y:S01]  /*01a0*/  ULOP3.LUT UR4, UR4, 0x7ffffff8, URZ, 0xc0, !UPT ;  /* 0x7ffffff804047892 */ /* 0x000fe2000f8ec0ff */
[----:B------:R-:W-:Y:S01]  /*01b0*/  IMAD.MOV.U32 R0, RZ, RZ, RZ ;  /* 0x000000ffff007224 */ /* 0x000fe200078e00ff */
[----:B------:R-:W-:Y:S01]  /*01c0*/  MOV R10, RZ ;  /* 0x000000ff000a7202 */ /* 0x000fe20000000f00 */
[----:B------:R-:W0:Y:S03]  /*01d0*/  LDCU UR6, c[0x0][0x398] ;  /* 0x00007300ff0677ac */ /* 0x000e260008000800 */
[----:B------:R-:W-:-:S07]  /*01e0*/  IMAD.U32 R4, RZ, RZ, UR4 ;  /* 0x00000004ff047e24 */ /* 0x000fce000f8e00ff */
.L_x_9:
[----:B------:R-:W1:Y:S01]  /*01f0*/  LDC.64 R6, c[0x0][0x380] ;  /* 0x0000e000ff067b82 */ /* 0x000e620000000a00 */
[----:B------:R-:W-:-:S04]  /*0200*/  IADD3 R17, PT, PT, R5, R10, RZ ;  /* 0x0000000a05117210 */ /* 0x000fc80007ffe0ff */
[C---:B0-----:R-:W-:Y:S01]  /*0210*/  ISETP.GE.AND P5, PT, R17.reuse, UR6, PT ;  /* 0x0000000611007c0c */ /* 0x041fe2000bfa6270 */
[----:B------:R-:W-:Y:S02]  /*0220*/  IMAD R11, R2, UR6, R17 ;  /* 0x00000006020b7c24 */ /* 0x000fe4000f8e0211 */
[----:B------:R-:W0:Y:S01]  /*0230*/  LDC.64 R8, c[0x0][0x388] ;  /* 0x0000e200ff087b82 */ /* 0x000e220000000a00 */
[----:B------:R-:W-:Y:S01]  /*0240*/  ISETP.LT.OR P5, PT, R17, RZ, P5 ;  /* 0x000000ff1100720c */ /* 0x000fe20002fa1670 */
[----:B-1----:R-:W-:-:S12]  /*0250*/  IMAD.WIDE R6, R11, 0x4, R6 ;  /* 0x000000040b067825 */ /* 0x002fd800078e0206 */
[----:B------:R-:W2:Y:S01]  /*0260*/  @!P5 LDG.E R11, desc[UR8][R6.64] ;  /* 0x00000008060bd981 */ /* 0x000ea2000c1e1900 */
[----:B0-----:R-:W-:-:S05]  /*0270*/  IMAD.WIDE.U32 R8, R10, 0x4, R8 ;  /* 0x000000040a087825 */ /* 0x001fca00078e0008 */
[----:B------:R-:W2:Y:S01]  /*0280*/  @!P5 LDG.E R12, desc[UR8][R8.64] ;  /* 0x00000008080cd981 */ /* 0x000ea2000c1e1900 */
[C---:B------:R-:W-:Y:S01]  /*0290*/  VIADD R13, R17.reuse, 0x1 ;  /* 0x00000001110d7836 */ /* 0x040fe20000000000 */
[C---:B------:R-:W-:Y:S01]  /*02a0*/  IADD3 R14, PT, PT, R17.reuse, 0x2, RZ ;  /* 0x00000002110e7810 */ /* 0x040fe20007ffe0ff */
[----:B------:R-:W-:-:S03]  /*02b0*/  VIADD R15, R17, 0x3 ;  /* 0x00000003110f7836 */ /* 0x000fc60000000000 */
[C---:B------:R-:W-:Y:S02]  /*02c0*/  ISETP.GE.AND P0, PT, R13.reuse, UR6, PT ;  /* 0x000000060d007c0c */ /* 0x040fe4000bf06270 */
[C---:B------:R-:W-:Y:S02]  /*02d0*/  ISETP.GE.AND P4, PT, R14.reuse, UR6, PT ;  /* 0x000000060e007c0c */ /* 0x040fe4000bf86270 */
[----:B------:R-:W-:Y:S02]  /*02e0*/  ISETP.LT.OR P0, PT, R13, RZ, P0 ;  /* 0x000000ff0d00720c */ /* 0x000fe40000701670 */
[----:B------:R-:W-:Y:S01]  /*02f0*/  ISETP.LT.OR P4, PT, R14, RZ, P4 ;  /* 0x000000ff0e00720c */ /* 0x000fe20002781670 */
[----:B------:R-:W-:Y:S01]  /*0300*/  VIADD R14, R17, 0x5 ;  /* 0x00000005110e7836 */ /* 0x000fe20000000000 */
[----:B------:R-:W-:Y:S02]  /*0310*/  ISETP.GE.AND P3, PT, R15, UR6, PT ;  /* 0x000000060f007c0c */ /* 0x000fe4000bf66270 */
[----:B------:R-:W-:-:S02]  /*0320*/  IADD3 R13, PT, PT, R17, 0x4, RZ ;  /* 0x00000004110d7810 */ /* 0x000fc40007ffe0ff */
[----:B------:R-:W-:Y:S02]  /*0330*/  ISETP.LT.OR P3, PT, R15, RZ, P3 ;  /* 0x000000ff0f00720c */ /* 0x000fe40001f61670 */
[----:B------:R-:W-:Y:S02]  /*0340*/  ISETP.GE.AND P2, PT, R13, UR6, PT ;  /* 0x000000060d007c0c */ /* 0x000fe4000bf46270 */
[----:B------:R-:W-:Y:S02]  /*0350*/  IADD3 R15, PT, PT, R17, 0x6, RZ ;  /* 0x00000006110f7810 */ /* 0x000fe40007ffe0ff */
[C---:B------:R-:W-:Y:S01]  /*0360*/  ISETP.GE.AND P1, PT, R14.reuse, UR6, PT ;  /* 0x000000060e007c0c */ /* 0x040fe2000bf26270 */
[----:B------:R-:W3:Y:S01]  /*0370*/  @!P4 LDG.E R16, desc[UR8][R8.64+0x8] ;  /* 0x000008080810c981 */ /* 0x000ee2000c1e1900 */
[----:B------:R-:W-:Y:S02]  /*0380*/  ISETP.LT.OR P2, PT, R13, RZ, P2 ;  /* 0x000000ff0d00720c */ /* 0x000fe40001741670 */
[----:B------:R-:W-:Y:S01]  /*0390*/  ISETP.GE.AND P6, PT, R15, UR6, PT ;  /* 0x000000060f007c0c */ /* 0x000fe2000bfc6270 */
[----:B------:R-:W4:Y:S01]  /*03a0*/  @!P0 LDG.E R13, desc[UR8][R6.64+0x4] ;  /* 0x00000408060d8981 */ /* 0x000f22000c1e1900 */
[----:B------:R-:W-:Y:S01]  /*03b0*/  ISETP.LT.OR P1, PT, R14, RZ, P1 ;  /* 0x000000ff0e00720c */ /* 0x000fe20000f21670 */
[----:B------:R-:W-:-:S02]  /*03c0*/  VIADD R17, R17, 0x7 ;  /* 0x0000000711117836 */ /* 0x000fc40000000000 */
[----:B------:R-:W4:Y:S01]  /*03d0*/  @!P0 LDG.E R14, desc[UR8][R8.64+0x4] ;  /* 0x00000408080e8981 */ /* 0x000f22000c1e1900 */
[----:B------:R-:W-:-:S03]  /*03e0*/  ISETP.LT.OR P6, PT, R15, RZ, P6 ;  /* 0x000000ff0f00720c */ /* 0x000fc600037c1670 */
[----:B------:R-:W3:Y:S04]  /*03f0*/  @!P4 LDG.E R15, desc[UR8][R6.64+0x8] ;  /* 0x00000808060fc981 */ /* 0x000ee8000c1e1900 */
[----:B------:R-:W5:Y:S04]  /*0400*/  @!P2 LDG.E R18, desc[UR8][R8.64+0x10] ;  /* 0x000010080812a981 */ /* 0x000f68000c1e1900 */
[----:B------:R-:W5:Y:S04]  /*0410*/  @!P1 LDG.E R19, desc[UR8][R6.64+0x14] ;  /* 0x0000140806139981 */ /* 0x000f68000c1e1900 */
[----:B------:R-:W5:Y:S04]  /*0420*/  @!P1 LDG.E R20, desc[UR8][R8.64+0x14] ;  /* 0x0000140808149981 */ /* 0x000f68000c1e1900 */
[----:B------:R-:W5:Y:S04]  /*0430*/  @!P6 LDG.E R21, desc[UR8][R6.64+0x18] ;  /* 0x000018080615e981 */ /* 0x000f68000c1e1900 */
[----:B------:R-:W5:Y:S01]  /*0440*/  @!P6 LDG.E R22, desc[UR8][R8.64+0x18] ;  /* 0x000018080816e981 */ /* 0x000f62000c1e1900 */
[----:B--2---:R-:W-:Y:S01]  /*0450*/  @!P5 FFMA R0, R11, R12, R0 ;  /* 0x0000000c0b00d223 */ /* 0x004fe20000000000 */
[----:B------:R-:W-:-:S02]  /*0460*/  ISETP.GE.AND P5, PT, R17, UR6, PT ;  /* 0x0000000611007c0c */ /* 0x000fc4000bfa6270 */
[----:B------:R-:W2:Y:S04]  /*0470*/  @!P3 LDG.E R11, desc[UR8][R6.64+0xc] ;  /* 0x00000c08060bb981 */ /* 0x000ea8000c1e1900 */
[----:B------:R-:W2:Y:S01]  /*0480*/  @!P3 LDG.E R12, desc[UR8][R8.64+0xc] ;  /* 0x00000c08080cb981 */ /* 0x000ea2000c1e1900 */
[----:B------:R-:W-:-:S03]  /*0490*/  ISETP.LT.OR P5, PT, R17, RZ, P5 ;  /* 0x000000ff1100720c */ /* 0x000fc60002fa1670 */
[----:B------:R-:W5:Y:S10]  /*04a0*/  @!P2 LDG.E R17, desc[UR8][R6.64+0x10] ;  /* 0x000010080611a981 */ /* 0x000f74000c1e1900 */
[----:B------:R-:W5:Y:S04]  /*04b0*/  @!P5 LDG.E R23, desc[UR8][R6.64+0x1c] ;  /* 0x00001c080617d981 */ /* 0x000f68000c1e1900 */
[----:B------:R-:W5:Y:S01]  /*04c0*/  @!P5 LDG.E R24, desc[UR8][R8.64+0x1c] ;  /* 0x00001c080818d981 */ /* 0x000f62000c1e1900 */
[----:B------:R-:W-:Y:S01]  /*04d0*/  IADD3 R10, PT, PT, R10, 0x8, RZ ;  /* 0x000000080a0a7810 */ /* 0x000fe20007ffe0ff */
[----:B----4-:R-:W-:-:S04]  /*04e0*/  @!P0 FFMA R0, R13, R14, R0 ;  /* 0x0000000e0d008223 */ /* 0x010fc80000000000 */
[----:B---3--:R-:W-:Y:S01]  /*04f0*/  @!P4 FFMA R0, R15, R16, R0 ;  /* 0x000000100f00c223 */ /* 0x008fe20000000000 */
[----:B------:R-:W-:-:S03]  /*0500*/  ISETP.NE.AND P0, PT, R10, R4, PT ;  /* 0x000000040a00720c */ /* 0x000fc60003f05270 */
[----:B--2---:R-:W-:-:S04]  /*0510*/  @!P3 FFMA R0, R11, R12, R0 ;  /* 0x0000000c0b00b223 */ /* 0x004fc80000000000 */
[----:B-----5:R-:W-:-:S04]  /*0520*/  @!P2 FFMA R0, R17, R18, R0 ;  /* 0x000000121100a223 */ /* 0x020fc80000000000 */
[----:B------:R-:W-:-:S04]  /*0530*/  @!P1 FFMA R0, R19, R20, R0 ;  /* 0x0000001413009223 */ /* 0x000fc80000000000 */
[----:B------:R-:W-:-:S04]  /*0540*/  @!P6 FFMA R0, R21, R22, R0 ;  /* 0x000000161500e223 */ /* 0x000fc80000000000 */
[----:B------:R-:W-:Y:S01]  /*0550*/  @!P5 FFMA R0, R23, R24, R0 ;  /* 0x000000181700d223 */ /* 0x000fe20000000000 */
[----:B------:R-:W-:Y:S06]  /*0560*/  @P0 BRA `(.L_x_9) ;  /* 0xfffffffc00200947 */ /* 0x000fec000383ffff */
.L_x_8:
[----:B------:R-:W-:Y:S05]  /*0570*/  BRA.U !UP1, `(.L_x_7) ;  /* 0x0000000509247547 */ /* 0x000fea000b800000 */
[----:B------:R-:W0:Y:S01]  /*0580*/  LDCU UR4, c[0x0][0x3a0] ;  /* 0x00007400ff0477ac */ /* 0x000e220008000800 */
[----:B------:R-:W-:Y:S02]  /*0590*/  UISETP.GE.U32.AND UP0, UPT, UR7, 0x4, UPT ;  /* 0x000000040700788c */ /* 0x000fe4000bf06070 */
[----:B0-----:R-:W-:-:S04]  /*05a0*/  ULOP3.LUT UR5, UR4, 0x3, URZ, 0xc0, !UPT ;  /* 0x0000000304057892 */ /* 0x001fc8000f8ec0ff */
[----:B------:R-:W-:-:S03]  /*05b0*/  UISETP.NE.AND UP1, UPT, UR5, URZ, UPT ;  /* 0x000000ff0500728c */ /* 0x000fc6000bf25270 */
[----:B------:R-:W-:Y:S08]  /*05c0*/  BRA.U !UP0, `(.L_x_10) ;  /* 0x0000000108787547 */ /* 0x000ff0000b800000 */
[----:B------:R-:W0:Y:S01]  /*05d0*/  LDC.64 R6, c[0x0][0x380] ;  /* 0x0000e000ff067b82 */ /* 0x000e220000000a00 */
[----:B------:R-:W-:-:S04]  /*05e0*/  IMAD.IADD R13, R5, 0x1, R4 ;  /* 0x00000001050d7824 */ /* 0x000fc800078e0204 */
[C---:B------:R-:W-:Y:S01]  /*05f0*/  VIADD R12, R13.reuse, 0x2 ;  /* 0x000000020d0c7836 */ /* 0x040fe20000000000 */
[C---:B------:R-:W-:Y:S01]  /*0600*/  IADD3 R10, PT, PT, R13.reuse, 0x1, RZ ;  /* 0x000000010d0a7810 */ /* 0x040fe20007ffe0ff */
[----:B------:R-:W-:Y:S01]  /*0610*/  IMAD R11, R2, UR6, R13 ;  /* 0x00000006020b7c24 */ /* 0x000fe2000f8e020d */
[----:B------:R-:W1:Y:S01]  /*0620*/  LDC.64 R8, c[0x0][0x388] ;  /* 0x0000e200ff087b82 */ /* 0x000e620000000a00 */
[C---:B------:R-:W-:Y:S02]  /*0630*/  ISETP.GE.AND P0, PT, R13.reuse, UR6, PT ;  /* 0x000000060d007c0c */ /* 0x040fe4000bf06270 */
[C---:B------:R-:W-:Y:S02]  /*0640*/  ISETP.GE.AND P1, PT, R10.reuse, UR6, PT ;  /* 0x000000060a007c0c */ /* 0x040fe4000bf26270 */
[----:B------:R-:W-:Y:S02]  /*0650*/  ISETP.LT.OR P0, PT, R13, RZ, P0 ;  /* 0x000000ff0d00720c */ /* 0x000fe40000701670 */
[----:B------:R-:W-:-:S02]  /*0660*/  ISETP.LT.OR P1, PT, R10, RZ, P1 ;  /* 0x000000ff0a00720c */ /* 0x000fc40000f21670 */
[C---:B------:R-:W-:Y:S02]  /*0670*/  ISETP.GE.AND P2, PT, R12.reuse, UR6, PT ;  /* 0x000000060c007c0c */ /* 0x040fe4000bf46270 */
[----:B------:R-:W-:Y:S02]  /*0680*/  IADD3 R10, PT, PT, R13, 0x3, RZ ;  /* 0x000000030d0a7810 */ /* 0x000fe40007ffe0ff */
[----:B------:R-:W-:Y:S02]  /*0690*/  ISETP.LT.OR P2, PT, R12, RZ, P2 ;  /* 0x000000ff0c00720c */ /* 0x000fe40001741670 */
[----:B------:R-:W-:Y:S01]  /*06a0*/  ISETP.GE.AND P3, PT, R10, UR6, PT ;  /* 0x000000060a007c0c */ /* 0x000fe2000bf66270 */
[----:B0-----:R-:W-:-:S03]  /*06b0*/  IMAD.WIDE R6, R11, 0x4, R6 ;  /* 0x000000040b067825 */ /* 0x001fc600078e0206 */
[----:B------:R-:W-:Y:S02]  /*06c0*/  ISETP.LT.OR P3, PT, R10, RZ, P3 ;  /* 0x000000ff0a00720c */ /* 0x000fe40001f61670 */
[----:B------:R-:W2:Y:S01]  /*06d0*/  @!P0 LDG.E R11, desc[UR8][R6.64] ;  /* 0x00000008060b8981 */ /* 0x000ea2000c1e1900 */
[----:B-1----:R-:W-:-:S03]  /*06e0*/  IMAD.WIDE.U32 R8, R4, 0x4, R8 ;  /* 0x0000000404087825 */ /* 0x002fc600078e0008 */
[----:B------:R-:W3:Y:S04]  /*06f0*/  @!P1 LDG.E R13, desc[UR8][R6.64+0x4] ;  /* 0x00000408060d9981 */ /* 0x000ee8000c1e1900 */
[----:B------:R-:W2:Y:S04]  /*0700*/  @!P0 LDG.E R10, desc[UR8][R8.64] ;  /* 0x00000008080a8981 */ /* 0x000ea8000c1e1900 */
[----:B------:R-:W3:Y:S04]  /*0710*/  @!P1 LDG.E R12, desc[UR8][R8.64+0x4] ;  /* 0x00000408080c9981 */ /* 0x000ee8000c1e1900 */
[----:B------:R-:W4:Y:S04]  /*0720*/  @!P2 LDG.E R15, desc[UR8][R6.64+0x8] ;  /* 0x00000808060fa981 */ /* 0x000f28000c1e1900 */
[----:B------:R-:W4:Y:S04]  /*0730*/  @!P2 LDG.E R14, desc[UR8][R8.64+0x8] ;  /* 0x00000808080ea981 */ /* 0x000f28000c1e1900 */
[----:B------:R-:W5:Y:S04]  /*0740*/  @!P3 LDG.E R17, desc[UR8][R6.64+0xc] ;  /* 0x00000c080611b981 */ /* 0x000f68000c1e1900 */
[----:B------:R-:W5:Y:S01]  /*0750*/  @!P3 LDG.E R16, desc[UR8][R8.64+0xc] ;  /* 0x00000c080810b981 */ /* 0x000f62000c1e1900 */
[----:B------:R-:W-:-:S02]  /*0760*/  VIADD R4, R4, 0x4 ;  /* 0x0000000404047836 */ /* 0x000fc40000000000 */
[----:B--2---:R-:W-:-:S04]  /*0770*/  @!P0 FFMA R0, R11, R10, R0 ;  /* 0x0000000a0b008223 */ /* 0x004fc80000000000 */
[----:B---3--:R-:W-:-:S04]  /*0780*/  @!P1 FFMA R0, R13, R12, R0 ;  /* 0x0000000c0d009223 */ /* 0x008fc80000000000 */
[----:B----4-:R-:W-:-:S04]  /*0790*/  @!P2 FFMA R0, R15, R14, R0 ;  /* 0x0000000e0f00a223 */ /* 0x010fc80000000000 */
[----:B-----5:R-:W-:-:S07]  /*07a0*/  @!P3 FFMA R0, R17, R16, R0 ;  /* 0x000000101100b223 */ /* 0x020fce0000000000 */
.L_x_10:
[----:B------:R-:W-:Y:S05]  /*07b0*/  BRA.U !UP1, `(.L_x_7) ;  /* 0x0000000109947547 */ /* 0x000fea000b800000 */
[----:B------:R-:W-:Y:S02]  /*07c0*/  UISETP.NE.AND UP0, UPT, UR5, 0x1, UPT ;  /* 0x000000010500788c */ /* 0x000fe4000bf05270 */
[----:B------:R-:W-:-:S04]  /*07d0*/  ULOP3.LUT UR4, UR4, 0x1, URZ, 0xc0, !UPT ;  /* 0x0000000104047892 */ /* 0x000fc8000f8ec0ff */
[----:B------:R-:W-:-:S03]  /*07e0*/  UISETP.NE.U32.AND UP1, UPT, UR4, 0x1, UPT ;  /* 0x000000010400788c */ /* 0x000fc6000bf25070 */
[----:B------:R-:W-:Y:S08]  /*07f0*/  BRA.U !UP0, `(.L_x_11) ;  /* 0x0000000108487547 */ /* 0x000ff0000b800000 */
[----:B------:R-:W0:Y:S01]  /*0800*/  LDC.64 R6, c[0x0][0x380] ;  /* 0x0000e000ff067b82 */ /* 0x000e220000000a00 */
[----:B------:R-:W-:-:S04]  /*0810*/  IADD3 R11, PT, PT, R5, R4, RZ ;  /* 0x00000004050b7210 */ /* 0x000fc80007ffe0ff */
[C---:B------:R-:W-:Y:S01]  /*0820*/  ISETP.GE.AND P0, PT, R11.reuse, UR6, PT ;  /* 0x000000060b007c0c */ /* 0x040fe2000bf06270 */
[C---:B------:R-:W-:Y:S02]  /*0830*/  VIADD R10, R11.reuse, 0x1 ;  /* 0x000000010b0a7836 */ /* 0x040fe40000000000 */
[----:B------:R-:W1:Y:S01]  /*0840*/  LDC.64 R8, c[0x0][0x388] ;  /* 0x0000e200ff087b82 */ /* 0x000e620000000a00 */
[----:B------:R-:W-:Y:S01]  /*0850*/  ISETP.LT.OR P0, PT, R11, RZ, P0 ;  /* 0x000000ff0b00720c */ /* 0x000fe20000701670 */
[----:B------:R-:W-:Y:S01]  /*0860*/  IMAD R11, R2, UR6, R11 ;  /* 0x00000006020b7c24 */ /* 0x000fe2000f8e020b */
[----:B------:R-:W-:-:S04]  /*0870*/  ISETP.GE.AND P1, PT, R10, UR6, PT ;  /* 0x000000060a007c0c */ /* 0x000fc8000bf26270 */
[----:B------:R-:W-:Y:S01]  /*0880*/  ISETP.LT.OR P1, PT, R10, RZ, P1 ;  /* 0x000000ff0a00720c */ /* 0x000fe20000f21670 */
[----:B0-----:R-:W-:-:S06]  /*0890*/  IMAD.WIDE R6, R11, 0x4, R6 ;  /* 0x000000040b067825 */ /* 0x001fcc00078e0206 */
[----:B------:R-:W2:Y:S01]  /*08a0*/  @!P0 LDG.E R11, desc[UR8][R6.64] ;  /* 0x00000008060b8981 */ /* 0x000ea2000c1e1900 */
[----:B-1----:R-:W-:-:S05]  /*08b0*/  IMAD.WIDE.U32 R8, R4, 0x4, R8 ;  /* 0x0000000404087825 */ /* 0x002fca00078e0008 */
[----:B------:R-:W3:Y:S04]  /*08c0*/  @!P1 LDG.E R13, desc[UR8][R6.64+0x4] ;  /* 0x00000408060d9981 */ /* 0x000ee8000c1e1900 */
[----:B------:R-:W2:Y:S04]  /*08d0*/  @!P0 LDG.E R10, desc[UR8][R8.64] ;  /* 0x00000008080a8981 */ /* 0x000ea8000c1e1900 */
[----:B------:R-:W3:Y:S01]  /*08e0*/  @!P1 LDG.E R12, desc[UR8][R8.64+0x4] ;  /* 0x00000408080c9981 */ /* 0x000ee2000c1e1900 */
[----:B------:R-:W-:Y:S01]  /*08f0*/  IADD3 R4, PT, PT, R4, 0x2, RZ ;  /* 0x0000000204047810 */ /* 0x000fe20007ffe0ff */
[----:B--2---:R-:W-:-:S04]  /*0900*/  @!P0 FFMA R0, R11, R10, R0 ;  /* 0x0000000a0b008223 */ /* 0x004fc80000000000 */
[----:B---3--:R-:W-:-:S07]  /*0910*/  @!P1 FFMA R0, R13, R12, R0 ;  /* 0x0000000c0d009223 */ /* 0x008fce0000000000 */
.L_x_11:
[----:B------:R-:W-:Y:S05]  /*0920*/  BRA.U UP1, `(.L_x_7) ;  /* 0x0000000101387547 */ /* 0x000fea000b800000 */
[----:B------:R-:W-:Y:S01]  /*0930*/  IMAD.IADD R5, R5, 0x1, R4 ;  /* 0x0000000105057824 */ /* 0x000fe200078e0204 */
[----:B------:R-:W-:Y:S04]  /*0940*/  BSSY.RECONVERGENT B0, `(.L_x_7) ;  /* 0x000000c000007945 */ /* 0x000fe80003800200 */
[----:B------:R-:W-:-:S04]  /*0950*/  ISETP.GE.AND P0, PT, R5, UR6, PT ;  /* 0x0000000605007c0c */ /* 0x000fc8000bf06270 */
[----:B------:R-:W-:-:S13]  /*0960*/  ISETP.LT.OR P0, PT, R5, RZ, P0 ;  /* 0x000000ff0500720c */ /* 0x000fda0000701670 */
[----:B------:R-:W-:Y:S05]  /*0970*/  @P0 BRA `(.L_x_12) ;  /* 0x0000000000200947 */ /* 0x000fea0003800000 */
[----:B------:R-:W0:Y:S01]  /*0980*/  LDC.64 R6, c[0x0][0x380] ;  /* 0x0000e000ff067b82 */ /* 0x000e220000000a00 */
[----:B------:R-:W-:-:S07]  /*0990*/  IMAD R5, R2, UR6, R5 ;  /* 0x0000000602057c24 */ /* 0x000fce000f8e0205 */
[----:B------:R-:W1:Y:S01]  /*09a0*/  LDC.64 R8, c[0x0][0x388] ;  /* 0x0000e200ff087b82 */ /* 0x000e620000000a00 */
[----:B0-----:R-:W-:-:S06]  /*09b0*/  IMAD.WIDE R6, R5, 0x4, R6 ;  /* 0x0000000405067825 */ /* 0x001fcc00078e0206 */
[----:B------:R-:W2:Y:S01]  /*09c0*/  LDG.E R7, desc[UR8][R6.64] ;  /* 0x0000000806077981 */ /* 0x000ea2000c1e1900 */
[----:B-1----:R-:W-:-:S06]  /*09d0*/  IMAD.WIDE.U32 R4, R4, 0x4, R8 ;  /* 0x0000000404047825 */ /* 0x002fcc00078e0008 */
[----:B------:R-:W2:Y:S02]  /*09e0*/  LDG.E R4, desc[UR8][R4.64] ;  /* 0x0000000804047981 */ /* 0x000ea4000c1e1900 */
[----:B--2---:R-:W-:-:S07]  /*09f0*/  FFMA R0, R7, R4, R0 ;  /* 0x0000000407007223 */ /* 0x004fce0000000000 */
.L_x_12:
[----:B------:R-:W-:Y:S05]  /*0a00*/  BSYNC.RECONVERGENT B0 ;  /* 0x0000000000007941 */ /* 0x000fea0003800200 */
.L_x_7:
[----:B------:R-:W0:Y:S01]  /*0a10*/  LDC.64 R4, c[0x0][0x390] ;  /* 0x0000e400ff047b82 */ /* 0x000e220000000a00 */
[----:B------:R-:W-:-:S04]  /*0a20*/  IMAD R3, R2, UR6, R3 ;  /* 0x0000000602037c24 */ /* 0x000fc8000f8e0203 */
[----:B0-----:R-:W-:-:S05]  /*0a30*/  IMAD.WIDE R2, R3, 0x4, R4 ;  /* 0x0000000403027825 */ /* 0x001fca00078e0204 */
[----:B------:R-:W-:Y:S01]  /*0a40*/  STG.E desc[UR8][R2.64], R0 ;  /* 0x0000000002007986 */ /* 0x000fe2000c101908 */
[----:B------:R-:W-:Y:S05]  /*0a50*/  EXIT ;  /* 0x000000000000794d */ /* 0x000fea0003800000 */
.L_x_13:
        /* <DEDUP_REMOVED lines=10> */
.L_x_66:


//--------------------- .text._Z13conv2d_sharedPfS_S_iii --------------------------
	.section	.text._Z13conv2d_sharedPfS_S_iii,"ax",@progbits
	.align	128
        .global         _Z13conv2d_sharedPfS_S_iii
        .type           _Z13conv2d_sharedPfS_S_iii,@function
        .size           _Z13conv2d_sharedPfS_S_iii,(.L_x_67 - _Z13conv2d_sharedPfS_S_iii)
        .other          _Z13conv2d_sharedPfS_S_iii,@"STO_CUDA_ENTRY STV_DEFAULT"
_Z13conv2d_sharedPfS_S_iii:
.text._Z13conv2d_sharedPfS_S_iii:
[----:B------:R-:W-:Y:S08]  /*0000*/  LDC R1, c[0x0][0x37c] ;  /* 0x0000df00ff017b82 */ /* 0x000ff00000000800 */
[----:B------:R-:W0:Y:S01]  /*0010*/  LDC R6, c[0x0][0x3a0] ;  /* 0x0000e800ff067b82 */ /* 0x000e220000000800 */
[----:B------:R-:W1:Y:S01]  /*0020*/  S2R R0, SR_TID.X ;  /* 0x0000000000007919 */ /* 0x000e620000002100 */
[----:B------:R-:W2:Y:S01]  /*0030*/  LDCU.64 UR8, c[0x0][0x358] ;  /* 0x00006b00ff0877ac */ /* 0x000ea20008000a00 */
[----:B------:R-:W3:Y:S01]  /*0040*/  S2R R2, SR_TID.Y ;  /* 0x0000000000027919 */ /* 0x000ee20000002200 */
[----:B------:R-:W1:Y:S01]  /*0050*/  S2R R13, SR_CTAID.X ;  /* 0x00000000000d7919 */ /* 0x000e620000002500 */
[----:B------:R-:W3:Y:S01]  /*0060*/  S2R R15, SR_CTAID.Y ;  /* 0x00000000000f7919 */ /* 0x000ee20000002600 */
[C---:B0-----:R-:W-:Y:S01]  /*0070*/  ISETP.GE.AND P0, PT, R6.reuse, -0xe, PT ;  /* 0xfffffff20600780c */ /* 0x041fe20003f06270 */
[----:B------:R-:W-:-:S02]  /*0080*/  VIADD R5, R6, 0xf ;  /* 0x0000000f06057836 */ /* 0x000fc40000000000 */
[----:B-1----:R-:W-:Y:S02]  /*0090*/  IMAD R3, R13, 0x10, R0 ;  /* 0x000000100d037824 */ /* 0x002fe400078e0200 */
[----:B---3--:R-:W-:-:S08]  /*00a0*/  IMAD R4, R15, 0x10, R2 ;  /* 0x000000100f047824 */ /* 0x008fd000078e0202 */
[----:B--2---:R-:W-:Y:S05]  /*00b0*/  @!P0 BRA `(.L_x_14) ;  /* 0x0000000800948947 */ /* 0x004fea0003800000 */
[----:B------:R-:W-:Y:S01]  /*00c0*/  VIMNMX R7, PT, PT, R5, 0x10, !PT ;  /* 0x0000001005077848 */ /* 0x000fe20007fe0100 */
[----:B------:R-:W-:Y:S01]  /*00d0*/  UMOV UR4, URZ ;  /* 0x000000ff00047c82 */ /* 0x000fe20008000000 */
[----:B------:R-:W-:Y:S02]  /*00e0*/  LEA.HI R6, R6, R6, RZ, 0x1 ;  /* 0x0000000606067211 */ /* 0x000fe400078f08ff */
[----:B------:R-:W-:Y:S02]  /*00f0*/  IADD3 R7, PT, PT, R7, -0x1, RZ ;  /* 0xffffffff07077810 */ /* 0x000fe40007ffe0ff */
[----:B------:R-:W-:Y:S02]  /*0100*/  SHF.R.S32.HI R6, RZ, 0x1, R6 ;  /* 0x00000001ff067819 */ /* 0x000fe40000011406 */
[----:B------:R-:W-:-:S03]  /*0110*/  LEA.HI R7, R7, 0x1, RZ, 0x1c ;  /* 0x0000000107077811 */ /* 0x000fc600078fe0ff */
[--C-:B------:R-:W-:Y:S01]  /*0120*/  IMAD R15, R15, 0x10, -R6.reuse ;  /* 0x000000100f0f7824 */ /* 0x100fe200078e0a06 */
[----:B------:R-:W-:Y:S01]  /*0130*/  LOP3.LUT R18, R7, 0x3, RZ, 0xc0, !PT ;  /* 0x0000000307127812 */ /* 0x000fe200078ec0ff */
[----:B------:R-:W-:Y:S01]  /*0140*/  IMAD R13, R13, 0x10, -R6 ;  /* 0x000000100d0d7824 */ /* 0x000fe200078e0a06 */
[----:B------:R-:W-:-:S07]  /*0150*/  LOP3.LUT R11, R7, 0x1ffffffc, RZ, 0xc0, !PT ;  /* 0x1ffffffc070b7812 */ /* 0x000fce00078ec0ff */
.L_x_32:
[----:B0-----:R-:W0:Y:S01]  /*0160*/  LDCU UR5, c[0x0][0x39c] ;  /* 0x00007380ff0577ac */ /* 0x001e220008000800 */
[----:B------:R-:W-:Y:S01]  /*0170*/  ISETP.GE.AND P1, PT, R5, 0x31, PT ;  /* 0x000000310500780c */ /* 0x000fe20003f26270 */
[----:B------:R-:W-:Y:S01]  /*0180*/  VIADD R12, R2, UR4 ;  /* 0x00000004020c7c36 */ /* 0x000fe20008000000 */
[----:B------:R-:W-:-:S03]  /*0190*/  UIADD3 UR4, UPT, UPT, UR4, 0x10, URZ ;  /* 0x0000001004047890 */ /* 0x000fc6000fffe0ff */
[-C--:B------:R-:W-:Y:S01]  /*01a0*/  IMAD R14, R5, R12.reuse, RZ ;  /* 0x0000000c050e7224 */ /* 0x080fe200078e02ff */
[----:B------:R-:W-:Y:S02]  /*01b0*/  IADD3 R10, PT, PT, R15, R12, RZ ;  /* 0x0000000c0f0a7210 */ /* 0x000fe40007ffe0ff */
[----:B------:R-:W-:Y:S02]  /*01c0*/  ISETP.LE.AND P3, PT, R5, UR4, PT ;  /* 0x0000000405007c0c */ /* 0x000fe4000bf63270 */
[----:B0-----:R-:W-:Y:S01]  /*01d0*/  ISETP.GE.AND P0, PT, R10, UR5, PT ;  /* 0x000000050a007c0c */ /* 0x001fe2000bf06270 */
[----:B------:R-:W-:-:S03]  /*01e0*/  UMOV UR5, URZ ;  /* 0x000000ff00057c82 */ /* 0x000fc60008000000 */
[----:B------:R-:W-:Y:S01]  /*01f0*/  ISETP.GT.AND P0, PT, R10, -0x1, !P0 ;  /* 0xffffffff0a00780c */ /* 0x000fe20004704270 */
[----:B-1234-:R-:W-:-:S12]  /*0200*/  @!P1 BRA `(.L_x_15) ;  /* 0x0000000400389947 */ /* 0x01efd80003800000 */
[----:B------:R-:W0:Y:S01]  /*0210*/  S2UR UR7, SR_CgaCtaId ;  /* 0x00000000000779c3 */ /* 0x000e220000008800 */
[----:B------:R-:W-:Y:S01]  /*0220*/  UMOV UR5, 0x400 ;  /* 0x0000040000057882 */ /* 0x000fe20000000000 */
[----:B------:R-:W-:-:S06]  /*0230*/  UMOV UR6, URZ ;  /* 0x000000ff00067c82 */ /* 0x000fcc0008000000 */
[----:B------:R-:W1:Y:S08]  /*0240*/  LDC R17, c[0x0][0x398] ;  /* 0x0000e600ff117b82 */ /* 0x000e700000000800 */
[----:B------:R-:W2:Y:S01]  /*0250*/  LDC.64 R6, c[0x0][0x380] ;  /* 0x0000e000ff067b82 */ /* 0x000ea20000000a00 */
[----:B0-----:R-:W-:-:S03]  /*0260*/  ULEA UR7, UR7, UR5, 0x18 ;  /* 0x0000000507077291 */ /* 0x001fc6000f8ec0ff */
[----:B------:R-:W-:-:S09]  /*0270*/  UMOV UR5, URZ ;  /* 0x000000ff00057c82 */ /* 0x000fd20008000000 */
.L_x_25:
[----:B------:R-:W-:Y:S01]  /*0280*/  VIADD R19, R0, UR5 ;  /* 0x0000000500137c36 */ /* 0x000fe20008000000 */
[----:B------:R-:W-:Y:S01]  /*0290*/  UIADD3 UR6, UPT, UPT, UR6, 0x4, URZ ;  /* 0x0000000406067890 */ /* 0x000fe2000fffe0ff */
[----:B------:R-:W-:Y:S02]  /*02a0*/  BSSY.RECONVERGENT B0, `(.L_x_16) ;  /* 0x0000012000007945 */ /* 0x000fe40003800200 */
[----:B01234-:R-:W-:Y:S01]  /*02b0*/  IMAD.IADD R16, R14, 0x1, R19 ;  /* 0x000000010e107824 */ /* 0x01ffe200078e0213 */
[----:B------:R-:W-:Y:S02]  /*02c0*/  VIMNMX R8, PT, PT, R12, R19, !PT ;  /* 0x000000130c087248 */ /* 0x000fe40007fe0100 */
[----:B------:R-:W-:Y:S02]  /*02d0*/  ISETP.NE.AND P2, PT, R11, UR6, PT ;  /* 0x000000060b007c0c */ /* 0x000fe4000bf45270 */
[----:B------:R-:W-:Y:S02]  /*02e0*/  ISETP.GE.AND P1, PT, R8, R5, PT ;  /* 0x000000050800720c */ /* 0x000fe40003f26270 */
[----:B------:R-:W-:-:S11]  /*02f0*/  LEA R16, R16, UR7, 0x2 ;  /* 0x0000000710107c11 */ /* 0x000fd6000f8e10ff */
[----:B------:R-:W-:Y:S05]  /*0300*/  @P1 BRA `(.L_x_17) ;  /* 0x00000000002c1947 */ /* 0x000fea0003800000 */
[----:B------:R-:W-:-:S05]  /*0310*/  IMAD.IADD R8, R13, 0x1, R19 ;  /* 0x000000010d087824 */ /* 0x000fca00078e0213 */
[----:B-1----:R-:W-:-:S04]  /*0320*/  ISETP.GE.AND P1, PT, R8, R17, PT ;  /* 0x000000110800720c */ /* 0x002fc80003f26270 */
[----:B------:R-:W-:-:S04]  /*0330*/  ISETP.GT.AND P1, PT, R8, -0x1, !P1 ;  /* 0xffffffff0800780c */ /* 0x000fc80004f24270 */
[----:B------:R-:W-:-:S13]  /*0340*/  PLOP3.LUT P1, PT, P0, P1, PT, 0x80, 0x8 ;  /* 0x000000000008781c */ /* 0x000fda0000723070 */
[----:B------:R-:W-:Y:S05]  /*0350*/  @!P1 BRA `(.L_x_18) ;  /* 0x0000000000149947 */ /* 0x000fea0003800000 */
[----:B------:R-:W-:-:S04]  /*0360*/  IMAD R9, R10, R17, R8 ;  /* 0x000000110a097224 */ /* 0x000fc800078e0208 */
[----:B--2---:R-:W-:-:S06]  /*0370*/  IMAD.WIDE R8, R9, 0x4, R6 ;  /* 0x0000000409087825 */ /* 0x004fcc00078e0206 */
[----:B------:R-:W2:Y:S04]  /*0380*/  LDG.E R9, desc[UR8][R8.64] ;  /* 0x0000000808097981 */ /* 0x000ea8000c1e1900 */
[----:B--2---:R0:W-:Y:S01]  /*0390*/  STS [R16], R9 ;  /* 0x0000000910007388 */ /* 0x0041e20000000800 */
[----:B------:R-:W-:Y:S05]  /*03a0*/  BRA `(.L_x_17) ;  /* 0x0000000000047947 */ /* 0x000fea0003800000 */
.L_x_18:
[----:B------:R3:W-:Y:S02]  /*03b0*/  STS [R16], RZ ;  /* 0x000000ff10007388 */ /* 0x0007e40000000800 */
.L_x_17:
[----:B------:R-:W-:Y:S05]  /*03c0*/  BSYNC.RECONVERGENT B0 ;  /* 0x0000000000007941 */ /* 0x000fea0003800200 */
.L_x_16:
[C---:B0-----:R-:W-:Y:S01]  /*03d0*/  IADD3 R9, PT, PT, R19.reuse, 0x10, RZ ;  /* 0x0000001013097810 */ /* 0x041fe20007ffe0ff */
[C---:B------:R-:W-:Y:S01]  /*03e0*/  VIADD R21, R19.reuse, 0x20 ;  /* 0x0000002013157836 */ /* 0x040fe20000000000 */
[----:B------:R-:W-:Y:S01]  /*03f0*/  BSSY.RECONVERGENT B0, `(.L_x_19) ;  /* 0x0000013000007945 */ /* 0x000fe20003800200 */
[----:B------:R-:W-:Y:S01]  /*0400*/  VIADD R19, R19, 0x30 ;  /* 0x0000003013137836 */ /* 0x000fe20000000000 */
[C---:B------:R-:W-:Y:S02]  /*0410*/  VIMNMX R8, PT, PT, R12.reuse, R9, !PT ;  /* 0x000000090c087248 */ /* 0x040fe40007fe0100 */
[----:B------:R-:W-:Y:S02]  /*0420*/  VIMNMX R20, PT, PT, R12, R21, !PT ;  /* 0x000000150c147248 */ /* 0x000fe40007fe0100 */
[----:B------:R-:W-:Y:S02]  /*0430*/  ISETP.GE.AND P1, PT, R8, R5, PT ;  /* 0x000000050800720c */ /* 0x000fe40003f26270 */
[----:B------:R-:W-:-:S02]  /*0440*/  VIMNMX R22, PT, PT, R12, R19, !PT ;  /* 0x000000130c167248 */ /* 0x000fc40007fe0100 */
[-C--:B------:R-:W-:Y:S02]  /*0450*/  ISETP.GE.AND P4, PT, R20, R5.reuse, PT ;  /* 0x000000051400720c */ /* 0x080fe40003f86270 */
[----:B------:R-:W-:-:S07]  /*0460*/  ISETP.GE.AND P5, PT, R22, R5, PT ;  /* 0x000000051600720c */ /* 0x000fce0003fa6270 */
[----:B------:R-:W-:Y:S06]  /*0470*/  @P1 BRA `(.L_x_20) ;  /* 0x0000000000281947 */ /* 0x000fec0003800000 */
[----:B------:R-:W-:-:S05]  /*0480*/  IMAD.IADD R8, R13, 0x1, R9 ;  /* 0x000000010d087824 */ /* 0x000fca00078e0209 */
[----:B-1----:R-:W-:-:S04]  /*0490*/  ISETP.GE.AND P1, PT, R8, R17, PT ;  /* 0x000000110800720c */ /* 0x002fc80003f26270 */
[----:B------:R-:W-:-:S04]  /*04a0*/  ISETP.GT.AND P1, PT, R8, -0x1, !P1 ;  /* 0xffffffff0800780c */ /* 0x000fc80004f24270 */
[----:B------:R-:W-:-:S13]  /*04b0*/  PLOP3.LUT P1, PT, P0, P1, PT, 0x80, 0x8 ;  /* 0x000000000008781c */ /* 0x000fda0000723070 */
[----:B------:R0:W-:Y:S01]  /*04c0*/  @!P1 STS [R16+0x40], RZ ;  /* 0x000040ff10009388 */ /* 0x0001e20000000800 */
[----:B------:R-:W-:Y:S05]  /*04d0*/  @!P1 BRA `(.L_x_20) ;  /* 0x0000000000109947 */ /* 0x000fea0003800000 */
[----:B------:R-:W-:-:S04]  /*04e0*/  IMAD R9, R10, R17, R8 ;  /* 0x000000110a097224 */ /* 0x000fc800078e0208 */
[----:B--2---:R-:W-:-:S06]  /*04f0*/  IMAD.WIDE R8, R9, 0x4, R6 ;  /* 0x0000000409087825 */ /* 0x004fcc00078e0206 */
[----:B------:R-:W2:Y:S04]  /*0500*/  LDG.E R9, desc[UR8][R8.64] ;  /* 0x0000000808097981 */ /* 0x000ea8000c1e1900 */
[----:B--2---:R4:W-:Y:S02]  /*0510*/  STS [R16+0x40], R9 ;  /* 0x0000400910007388 */ /* 0x0049e40000000800 */
.L_x_20:
[----:B------:R-:W-:Y:S05]  /*0520*/  BSYNC.RECONVERGENT B0 ;  /* 0x0000000000007941 */ /* 0x000fea0003800200 */
.L_x_19:
[----:B------:R-:W-:Y:S04]  /*0530*/  BSSY.RECONVERGENT B0, `(.L_x_21) ;  /* 0x000000c000007945 */ /* 0x000fe80003800200 */
[----:B------:R-:W-:Y:S05]  /*0540*/  @P4 BRA `(.L_x_22) ;  /* 0x0000000000284947 */ /* 0x000fea0003800000 */
[----:B------:R-:W-:-:S04]  /*0550*/  IADD3 R8, PT, PT, R13, R21, RZ ;  /* 0x000000150d087210 */ /* 0x000fc80007ffe0ff */
[----:B-1----:R-:W-:-:S04]  /*0560*/  ISETP.GE.AND P1, PT, R8, R17, PT ;  /* 0x000000110800720c */ /* 0x002fc80003f26270 */
[----:B------:R-:W-:-:S04]  /*0570*/  ISETP.GT.AND P1, PT, R8, -0x1, !P1 ;  /* 0xffffffff0800780c */ /* 0x000fc80004f24270 */
[----:B------:R-:W-:-:S13]  /*0580*/  PLOP3.LUT P1, PT, P0, P1, PT, 0x80, 0x8 ;  /* 0x000000000008781c */ /* 0x000fda0000723070 */
[----:B------:R1:W-:Y:S01]  /*0590*/  @!P1 STS [R16+0x80], RZ ;  /* 0x000080ff10009388 */ /* 0x0003e20000000800 */
[----:B------:R-:W-:Y:S05]  /*05a0*/  @!P1 BRA `(.L_x_22) ;  /* 0x0000000000109947 */ /* 0x000fea0003800000 */
[----:B----4-:R-:W-:-:S04]  /*05b0*/  IMAD R9, R10, R17, R8 ;  /* 0x000000110a097224 */ /* 0x010fc800078e0208 */
[----:B--2---:R-:W-:-:S06]  /*05c0*/  IMAD.WIDE R8, R9, 0x4, R6 ;  /* 0x0000000409087825 */ /* 0x004fcc00078e0206 */
[----:B------:R-:W2:Y:S04]  /*05d0*/  LDG.E R9, desc[UR8][R8.64] ;  /* 0x0000000808097981 */ /* 0x000ea8000c1e1900 */
[----:B--2---:R2:W-:Y:S02]  /*05e0*/  STS [R16+0x80], R9 ;  /* 0x0000800910007388 */ /* 0x0045e40000000800 */
.L_x_22:
[----:B------:R-:W-:Y:S05]  /*05f0*/  BSYNC.RECONVERGENT B0 ;  /* 0x0000000000007941 */ /* 0x000fea0003800200 */
.L_x_21:
[----:B------:R-:W-:Y:S04]  /*0600*/  BSSY.RECONVERGENT B0, `(.L_x_23) ;  /* 0x000000c000007945 */ /* 0x000fe80003800200 */
[----:B------:R-:W-:Y:S05]  /*0610*/  @P5 BRA `(.L_x_24) ;  /* 0x0000000000285947 */ /* 0x000fea0003800000 */
[----:B------:R-:W-:-:S05]  /*0620*/  IMAD.IADD R8, R13, 0x1, R19 ;  /* 0x000000010d087824 */ /* 0x000fca00078e0213 */
[----:B-1----:R-:W-:-:S04]  /*0630*/  ISETP.GE.AND P1, PT, R8, R17, PT ;  /* 0x000000110800720c */ /* 0x002fc80003f26270 */
[----:B------:R-:W-:-:S04]  /*0640*/  ISETP.GT.AND P1, PT, R8, -0x1, !P1 ;  /* 0xffffffff0800780c */ /* 0x000fc80004f24270 */
[----:B------:R-:W-:-:S13]  /*0650*/  PLOP3.LUT P1, PT, P0, P1, PT, 0x80, 0x8 ;  /* 0x000000000008781c */ /* 0x000fda0000723070 */
[----:B------:R1:W-:Y:S01]  /*0660*/  @!P1 STS [R16+0xc0], RZ ;  /* 0x0000c0ff10009388 */ /* 0x0003e20000000800 */
[----:B------:R-:W-:Y:S05]  /*0670*/  @!P1 BRA `(.L_x_24) ;  /* 0x0000000000109947 */ /* 0x000fea0003800000 */
[----:B--2-4-:R-:W-:-:S04]  /*0680*/  IMAD R9, R10, R17, R8 ;  /* 0x000000110a097224 */ /* 0x014fc800078e0208 */
[----:B------:R-:W-:-:S06]  /*0690*/  IMAD.WIDE R8, R9, 0x4, R6 ;  /* 0x0000000409087825 */ /* 0x000fcc00078e0206 */
[----:B------:R-:W2:Y:S04]  /*06a0*/  LDG.E R9, desc[UR8][R8.64] ;  /* 0x0000000808097981 */ /* 0x000ea8000c1e1900 */
[----:B--2---:R2:W-:Y:S02]  /*06b0*/  STS [R16+0xc0], R9 ;  /* 0x0000c00910007388 */ /* 0x0045e40000000800 */
.L_x_24:
[----:B------:R-:W-:Y:S05]  /*06c0*/  BSYNC.RECONVERGENT B0 ;  /* 0x0000000000007941 */ /* 0x000fea0003800200 */
.L_x_23:
[----:B------:R-:W-:Y:S01]  /*06d0*/  UIADD3 UR5, UPT, UPT, UR5, 0x40, URZ ;  /* 0x0000004005057890 */ /* 0x000fe2000fffe0ff */
[----:B------:R-:W-:Y:S11]  /*06e0*/  @P2 BRA `(.L_x_25) ;  /* 0xfffffff800e42947 */ /* 0x000ff6000383ffff */
.L_x_15:
[----:B------:R-:W-:-:S13]  /*06f0*/  ISETP.NE.AND P1, PT, R18, RZ, PT ;  /* 0x000000ff1200720c */ /* 0x000fda0003f25270 */
[----:B------:R-:W-:Y:S05]  /*0700*/  @!P1 BRA `(.L_x_26) ;  /* 0x0000000000fc9947 */ /* 0x000fea0003800000 */
[----:B------:R-:W5:Y:S01]  /*0710*/  S2UR UR6, SR_CgaCtaId ;  /* 0x00000000000679c3 */ /* 0x000f620000008800 */
[----:B--2-4-:R-:W-:Y:S01]  /*0720*/  VIADD R9, R0, UR5 ;  /* 0x0000000500097c36 */ /* 0x014fe20008000000 */
[----:B------:R-:W-:Y:S01]  /*0730*/  UMOV UR5, 0x400 ;  /* 0x0000040000057882 */ /* 0x000fe20000000000 */
[----:B------:R-:W-:Y:S01]  /*0740*/  BSSY.RECONVERGENT B0, `(.L_x_27) ;  /* 0x0000014000007945 */ /* 0x000fe20003800200 */
[----:B------:R-:W-:Y:S01]  /*0750*/  ISETP.NE.AND P2, PT, R18, 0x1, PT ;  /* 0x000000011200780c */ /* 0x000fe20003f45270 */
[----:B------:R-:W-:Y:S01]  /*0760*/  IMAD.IADD R8, R14, 0x1, R9 ;  /* 0x000000010e087824 */ /* 0x000fe200078e0209 */
[----:B------:R-:W-:-:S04]  /*0770*/  VIMNMX R6, PT, PT, R12, R9, !PT ;  /* 0x000000090c067248 */ /* 0x000fc80007fe0100 */
[----:B------:R-:W-:Y:S01]  /*0780*/  ISETP.GE.AND P1, PT, R6, R5, PT ;  /* 0x000000050600720c */ /* 0x000fe20003f26270 */
[----:B-----5:R-:W-:-:S06]  /*0790*/  ULEA UR5, UR6, UR5, 0x18 ;  /* 0x0000000506057291 */ /* 0x020fcc000f8ec0ff */
[----:B------:R-:W-:-:S06]  /*07a0*/  LEA R8, R8, UR5, 0x2 ;  /* 0x0000000508087c11 */ /* 0x000fcc000f8e10ff */
[----:B------:R-:W-:Y:S05]  /*07b0*/  @P1 BRA `(.L_x_28) ;  /* 0x0000000000301947 */ /* 0x000fea0003800000 */
[----:B------:R-:W2:Y:S01]  /*07c0*/  LDC R14, c[0x0][0x398] ;  /* 0x0000e600ff0e7b82 */ /* 0x000ea20000000800 */
[----:B-1----:R-:W-:-:S04]  /*07d0*/  IADD3 R17, PT, PT, R13, R9, RZ ;  /* 0x000000090d117210 */ /* 0x002fc80007ffe0ff */
[----:B--2---:R-:W-:-:S04]  /*07e0*/  ISETP.GE.AND P1, PT, R17, R14, PT ;  /* 0x0000000e1100720c */ /* 0x004fc80003f26270 */
[----:B------:R-:W-:-:S04]  /*07f0*/  ISETP.GT.AND P1, PT, R17, -0x1, !P1 ;  /* 0xffffffff1100780c */ /* 0x000fc80004f24270 */
[----:B------:R-:W-:-:S13]  /*0800*/  PLOP3.LUT P1, PT, P0, P1, PT, 0x80, 0x8 ;  /* 0x000000000008781c */ /* 0x000fda0000723070 */
[----:B------:R2:W-:Y:S01]  /*0810*/  @!P1 STS [R8], RZ ;  /* 0x000000ff08009388 */ /* 0x0005e20000000800 */
[----:B------:R-:W-:Y:S05]  /*0820*/  @!P1 BRA `(.L_x_28) ;  /* 0x0000000000149947 */ /* 0x000fea0003800000 */
[----:B------:R-:W1:Y:S01]  /*0830*/  LDC.64 R6, c[0x0][0x380] ;  /* 0x0000e000ff067b82 */ /* 0x000e620000000a00 */
[----:B------:R-:W-:-:S04]  /*0840*/  IMAD R17, R10, R14, R17 ;  /* 0x0000000e0a117224 */ /* 0x000fc800078e0211 */
[----:B-1----:R-:W-:-:S06]  /*0850*/  IMAD.WIDE R6, R17, 0x4, R6 ;  /* 0x0000000411067825 */ /* 0x002fcc00078e0206 */
[----:B------:R-:W4:Y:S04]  /*0860*/  LDG.E R7, desc[UR8][R6.64] ;  /* 0x0000000806077981 */ /* 0x000f28000c1e1900 */
[----:B----4-:R4:W-:Y:S02]  /*0870*/  STS [R8], R7 ;  /* 0x0000000708007388 */ /* 0x0109e40000000800 */
.L_x_28:
[----:B------:R-:W-:Y:S05]  /*0880*/  BSYNC.RECONVERGENT B0 ;  /* 0x0000000000007941 */ /* 0x000fea0003800200 */
.L_x_27:
[----:B------:R-:W-:Y:S05]  /*0890*/  @!P2 BRA `(.L_x_26) ;  /* 0x000000000098a947 */ /* 0x000fea0003800000 */
[----:B----4-:R-:W-:Y:S01]  /*08a0*/  VIADD R7, R9, 0x10 ;  /* 0x0000001009077836 */ /* 0x010fe20000000000 */
[----:B------:R-:W-:Y:S01]  /*08b0*/  BSSY.RECONVERGENT B0, `(.L_x_29) ;  /* 0x0000011000007945 */ /* 0x000fe20003800200 */
[----:B------:R-:W-:-:S03]  /*08c0*/  ISETP.NE.AND P2, PT, R18, 0x2, PT ;  /* 0x000000021200780c */ /* 0x000fc60003f45270 */
[----:B------:R-:W-:-:S04]  /*08d0*/  VIMNMX R6, PT, PT, R12, R7, !PT ;  /* 0x000000070c067248 */ /* 0x000fc80007fe0100 */
[----:B------:R-:W-:-:S13]  /*08e0*/  ISETP.GE.AND P1, PT, R6, R5, PT ;  /* 0x000000050600720c */ /* 0x000fda0003f26270 */
[----:B------:R-:W-:Y:S05]  /*08f0*/  @P1 BRA `(.L_x_30) ;  /* 0x0000000000301947 */ /* 0x000fea0003800000 */
[----:B------:R-:W4:Y:S01]  /*0900*/  LDC R14, c[0x0][0x398] ;  /* 0x0000e600ff0e7b82 */ /* 0x000f220000000800 */
[----:B-1----:R-:W-:-:S05]  /*0910*/  IMAD.IADD R17, R13, 0x1, R7 ;  /* 0x000000010d117824 */ /* 0x002fca00078e0207 */
[----:B----4-:R-:W-:-:S04]  /*0920*/  ISETP.GE.AND P1, PT, R17, R14, PT ;  /* 0x0000000e1100720c */ /* 0x010fc80003f26270 */
[----:B------:R-:W-:-:S04]  /*0930*/  ISETP.GT.AND P1, PT, R17, -0x1, !P1 ;  /* 0xffffffff1100780c */ /* 0x000fc80004f24270 */
[----:B------:R-:W-:-:S13]  /*0940*/  PLOP3.LUT P1, PT, P0, P1, PT, 0x80, 0x8 ;  /* 0x000000000008781c */ /* 0x000fda0000723070 */
[----:B------:R4:W-:Y:S01]  /*0950*/  @!P1 STS [R8+0x40], RZ ;  /* 0x000040ff08009388 */ /* 0x0009e20000000800 */
[----:B------:R-:W-:Y:S05]  /*0960*/  @!P1 BRA `(.L_x_30) ;  /* 0x0000000000149947 */ /* 0x000fea0003800000 */
[----:B------:R-:W1:Y:S01]  /*0970*/  LDC.64 R6, c[0x0][0x380] ;  /* 0x0000e000ff067b82 */ /* 0x000e620000000a00 */
[----:B------:R-:W-:-:S04]  /*0980*/  IMAD R17, R10, R14, R17 ;  /* 0x0000000e0a117224 */ /* 0x000fc800078e0211 */
[----:B-1----:R-:W-:-:S06]  /*0990*/  IMAD.WIDE R6, R17, 0x4, R6 ;  /* 0x0000000411067825 */ /* 0x002fcc00078e0206 */
[----:B------:R-:W5:Y:S04]  /*09a0*/  LDG.E R7, desc[UR8][R6.64] ;  /* 0x0000000806077981 */ /* 0x000f68000c1e1900 */
[----:B-----5:R1:W-:Y:S02]  /*09b0*/  STS [R8+0x40], R7 ;  /* 0x0000400708007388 */ /* 0x0203e40000000800 */
.L_x_30:
[----:B------:R-:W-:Y:S05]  /*09c0*/  BSYNC.RECONVERGENT B0 ;  /* 0x0000000000007941 */ /* 0x000fea0003800200 */
.L_x_29:
[----:B------:R-:W-:Y:S05]  /*09d0*/  @!P2 BRA `(.L_x_26) ;  /* 0x000000000048a947 */ /* 0x000fea0003800000 */
[----:B------:R-:W-:Y:S01]  /*09e0*/  VIADD R9, R9, 0x20 ;  /* 0x0000002009097836 */ /* 0x000fe20000000000 */
[----:B------:R-:W-:Y:S04]  /*09f0*/  BSSY.RECONVERGENT B0, `(.L_x_26) ;  /* 0x0000010000007945 */ /* 0x000fe80003800200 */
[----:B------:R-:W-:-:S04]  /*0a00*/  VIMNMX R12, PT, PT, R12, R9, !PT ;  /* 0x000000090c0c7248 */ /* 0x000fc80007fe0100 */
[----:B------:R-:W-:-:S13]  /*0a10*/  ISETP.GE.AND P1, PT, R12, R5, PT ;  /* 0x000000050c00720c */ /* 0x000fda0003f26270 */
[----:B------:R-:W-:Y:S05]  /*0a20*/  @P1 BRA `(.L_x_31) ;  /* 0x0000000000301947 */ /* 0x000fea0003800000 */
[----:B------:R-:W5:Y:S01]  /*0a30*/  LDC R12, c[0x0][0x398] ;  /* 0x0000e600ff0c7b82 */ /* 0x000f620000000800 */
[----:B------:R-:W-:-:S04]  /*0a40*/  IADD3 R9, PT, PT, R13, R9, RZ ;  /* 0x000000090d097210 */ /* 0x000fc80007ffe0ff */
[----:B-----5:R-:W-:-:S04]  /*0a50*/  ISETP.GE.AND P1, PT, R9, R12, PT ;  /* 0x0000000c0900720c */ /* 0x020fc80003f26270 */
[----:B------:R-:W-:-:S04]  /*0a60*/  ISETP.GT.AND P1, PT, R9, -0x1, !P1 ;  /* 0xffffffff0900780c */ /* 0x000fc80004f24270 */
[----:B------:R-:W-:-:S13]  /*0a70*/  PLOP3.LUT P1, PT, P0, P1, PT, 0x80, 0x8 ;  /* 0x000000000008781c */ /* 0x000fda0000723070 */
[----:B------:R0:W-:Y:S01]  /*0a80*/  @!P1 STS [R8+0x80], RZ ;  /* 0x000080ff08009388 */ /* 0x0001e20000000800 */
[----:B------:R-:W-:Y:S05]  /*0a90*/  @!P1 BRA `(.L_x_31) ;  /* 0x0000000000149947 */ /* 0x000fea0003800000 */
[----:B-1----:R-:W1:Y:S01]  /*0aa0*/  LDC.64 R6, c[0x0][0x380] ;  /* 0x0000e000ff067b82 */ /* 0x002e620000000a00 */
[----:B------:R-:W-:-:S04]  /*0ab0*/  IMAD R9, R10, R12, R9 ;  /* 0x0000000c0a097224 */ /* 0x000fc800078e0209 */
[----:B-1----:R-:W-:-:S06]  /*0ac0*/  IMAD.WIDE R6, R9, 0x4, R6 ;  /* 0x0000000409067825 */ /* 0x002fcc00078e0206 */
[----:B------:R-:W5:Y:S04]  /*0ad0*/  LDG.E R7, desc[UR8][R6.64] ;  /* 0x0000000806077981 */ /* 0x000f68000c1e1900 */
[----:B-----5:R1:W-:Y:S02]  /*0ae0*/  STS [R8+0x80], R7 ;  /* 0x0000800708007388 */ /* 0x0203e40000000800 */
.L_x_31:
[----:B------:R-:W-:Y:S05]  /*0af0*/  BSYNC.RECONVERGENT B0 ;  /* 0x0000000000007941 */ /* 0x000fea0003800200 */
.L_x_26:
[----:B------:R-:W-:Y:S05]  /*0b00*/  @!P3 BRA `(.L_x_32) ;  /* 0xfffffff40094b947 */ /* 0x000fea000383ffff */
.L_x_14:
[----:B------:R-:W5:Y:S01]  /*0b10*/  LDCU.64 UR6, c[0x0][0x398] ;  /* 0x00007300ff0677ac */ /* 0x000f620008000a00 */
[----:B------:R-:W-:Y:S01]  /*0b20*/  BAR.SYNC.DEFER_BLOCKING 0x0 ;  /* 0x0000000000007b1d */ /* 0x000fe20000010000 */
[----:B-----5:R-:W-:-:S04]  /*0b30*/  ISETP.GE.AND P0, PT, R4, UR7, PT ;  /* 0x0000000704007c0c */ /* 0x020fc8000bf06270 */
[----:B------:R-:W-:-:S13]  /*0b40*/  ISETP.GE.OR P0, PT, R3, UR6, P0 ;  /* 0x0000000603007c0c */ /* 0x000fda0008706670 */
[----:B------:R-:W-:Y:S05]  /*0b50*/  @P0 EXIT ;  /* 0x000000000000094d */ /* 0x000fea0003800000 */
[----:B------:R-:W5:Y:S01]  /*0b60*/  LDC R10, c[0x0][0x3a0] ;  /* 0x0000e800ff0a7b82 */ /* 0x000f620000000800 */
[----:B------:R-:W-:Y:S01]  /*0b70*/  IMAD.MOV.U32 R18, RZ, RZ, RZ ;  /* 0x000000ffff127224 */ /* 0x000fe200078e00ff */
[----:B-----5:R-:W-:-:S13]  /*0b80*/  ISETP.GE.AND P0, PT, R10, 0x1, PT ;  /* 0x000000010a00780c */ /* 0x020fda0003f06270 */
[----:B------:R-:W-:Y:S05]  /*0b90*/  @!P0 BRA `(.L_x_33) ;  /* 0x0000000800ec8947 */ /* 0x000fea0003800000 */
[----:B------:R-:W5:Y:S01]  /*0ba0*/  S2UR UR5, SR_CgaCtaId ;  /* 0x00000000000579c3 */ /* 0x000f620000008800 */
[C---:B012-4-:R-:W-:Y:S01]  /*0bb0*/  LOP3.LUT R8, R10.reuse, 0x7, RZ, 0xc0, !PT ;  /* 0x000000070a087812 */ /* 0x057fe200078ec0ff */
[----:B------:R-:W-:Y:S01]  /*0bc0*/  UMOV UR4, 0x400 ;  /* 0x0000040000047882 */ /* 0x000fe20000000000 */
[----:B------:R-:W-:Y:S01]  /*0bd0*/  LOP3.LUT R7, R10, 0xf, RZ, 0xc0, !PT ;  /* 0x0000000f0a077812 */ /* 0x000fe200078ec0ff */
[----:B------:R-:W-:Y:S02]  /*0be0*/  HFMA2 R18, -RZ, RZ, 0, 0 ;  /* 0x00000000ff127431 */ /* 0x000fe400000001ff */
[----:B------:R-:W-:Y:S02]  /*0bf0*/  VIADD R9, R8, 0xffffffff ;  /* 0xffffffff08097836 */ /* 0x000fe40000000000 */
[----:B------:R-:W-:-:S03]  /*0c00*/  VIADD R6, R7, 0xffffffff ;  /* 0xffffffff07067836 */ /* 0x000fc60000000000 */
[----:B------:R-:W-:Y:S02]  /*0c10*/  ISETP.GE.U32.AND P1, PT, R9, 0x3, PT ;  /* 0x000000030900780c */ /* 0x000fe40003f26070 */
[----:B------:R-:W-:Y:S02]  /*0c20*/  LOP3.LUT R9, R10, 0x7ffffff0, RZ, 0xc0, !PT ;  /* 0x7ffffff00a097812 */ /* 0x000fe400078ec0ff */
[----:B------:R-:W-:Y:S02]  /*0c30*/  ISETP.GE.U32.AND P0, PT, R6, 0x7, PT ;  /* 0x000000070600780c */ /* 0x000fe40003f06070 */
[----:B------:R-:W-:Y:S01]  /*0c40*/  LOP3.LUT R10, R10, 0x3, RZ, 0xc0, !PT ;  /* 0x000000030a0a7812 */ /* 0x000fe200078ec0ff */
[----:B------:R-:W-:Y:S01]  /*0c50*/  IMAD.MOV R11, RZ, RZ, -R9 ;  /* 0x000000ffff0b7224 */ /* 0x000fe200078e0a09 */
[----:B-----5:R-:W-:-:S06]  /*0c60*/  ULEA UR4, UR5, UR4, 0x18 ;  /* 0x0000000405047291 */ /* 0x020fcc000f8ec0ff */
[----:B---3--:R-:W-:Y:S01]  /*0c70*/  LEA R16, R0, UR4, 0x2 ;  /* 0x0000000400107c11 */ /* 0x008fe2000f8e10ff */
[----:B------:R-:W-:-:S04]  /*0c80*/  UMOV UR4, URZ ;  /* 0x000000ff00047c82 */ /* 0x000fc80008000000 */
[----:B------:R-:W-:-:S07]  /*0c90*/  VIADD R16, R16, 0x20 ;  /* 0x0000002010107836 */ /* 0x000fce0000000000 */
.L_x_39:
[----:B------:R-:W0:Y:S01]  /*0ca0*/  LDCU UR5, c[0x0][0x3a0] ;  /* 0x00007400ff0577ac */ /* 0x000e220008000800 */
[----:B------:R-:W-:Y:S01]  /*0cb0*/  VIADD R12, R2, UR4 ;  /* 0x00000004020c7c36 */ /* 0x000fe20008000000 */
[----:B------:R-:W-:-:S03]  /*0cc0*/  MOV R17, RZ ;  /* 0x000000ff00117202 */ /* 0x000fc60000000f00 */
[----:B------:R-:W-:Y:S01]  /*0cd0*/  IMAD R6, R5, R12, R0 ;  /* 0x0000000c05067224 */ /* 0x000fe200078e0200 */
[----:B0-----:R-:W-:Y:S02]  /*0ce0*/  UISETP.GE.U32.AND UP1, UPT, UR5, 0x10, UPT ;  /* 0x000000100500788c */ /* 0x001fe4000bf26070 */
[----:B------:R-:W-:Y:S02]  /*0cf0*/  UIMAD UR10, UR4, UR5, URZ ;  /* 0x00000005040a72a4 */ /* 0x000fe4000f8e02ff */
[----:B------:R-:W-:-:S04]  /*0d00*/  UIADD3 UR4, UPT, UPT, UR4, 0x1, URZ ;  /* 0x0000000104047890 */ /* 0x000fc8000fffe0ff */
[----:B------:R-:W-:Y:S01]  /*0d10*/  UISETP.NE.AND UP0, UPT, UR4, UR5, UPT ;  /* 0x000000050400728c */ /* 0x000fe2000bf05270 */
[----:B------:R-:W-:Y:S10]  /*0d20*/  BRA.U !UP1, `(.L_x_34) ;  /* 0x0000000509007547 */ /* 0x000ff4000b800000 */
[----:B------:R-:W0:Y:S01]  /*0d30*/  LDCU.64 UR6, c[0x0][0x388] ;  /* 0x00007100ff0677ac */ /* 0x000e220008000a00 */
[----:B------:R-:W-:Y:S02]  /*0d40*/  IMAD R15, R5, R12, RZ ;  /* 0x0000000c050f7224 */ /* 0x000fe400078e02ff */
[----:B------:R-:W-:Y:S02]  /*0d50*/  IMAD.MOV.U32 R14, RZ, RZ, R11 ;  /* 0x000000ffff0e7224 */ /* 0x000fe400078e000b */
[----:B------:R-:W-:Y:S01]  /*0d60*/  IMAD R15, R15, 0x4, R16 ;  /* 0x000000040f0f7824 */ /* 0x000fe200078e0210 */
[----:B0-----:R-:W-:-:S04]  /*0d70*/  UIMAD.WIDE.U32 UR6, UR10, 0x4, UR6 ;  /* 0x000000040a0678a5 */ /* 0x001fc8000f8e0006 */
[----:B------:R-:W-:-:S04]  /*0d80*/  UIADD3 UR5, UP1, UPT, UR6, 0x20, URZ ;  /* 0x0000002006057890 */ /* 0x000fc8000ff3e0ff */
[----:B------:R-:W-:Y:S02]  /*0d90*/  UIADD3.X UR6, UPT, UPT, URZ, UR7, URZ, UP1, !UPT ;  /* 0x00000007ff067290 */ /* 0x000fe40008ffe4ff */
[----:B------:R-:W-:-:S04]  /*0da0*/  IMAD.U32 R12, RZ, RZ, UR5 ;  /* 0x00000005ff0c7e24 */ /* 0x000fc8000f8e00ff */
[----:B------:R-:W-:-:S07]  /*0db0*/  MOV R13, UR6 ;  /* 0x00000006000d7c02 */ /* 0x000fce0008000f00 */
.L_x_35:
[----:B------:R-:W2:Y:S04]  /*0dc0*/  LDG.E R24, desc[UR8][R12.64+-0x20] ;  /* 0xffffe0080c187981 */ /* 0x000ea8000c1e1900 */
[----:B------:R-:W3:Y:S04]  /*0dd0*/  LDG.E R26, desc[UR8][R12.64+-0x1c] ;  /* 0xffffe4080c1a7981 */ /* 0x000ee8000c1e1900 */
[----:B------:R-:W4:Y:S04]  /*0de0*/  LDG.E R23, desc[UR8][R12.64+-0x18] ;  /* 0xffffe8080c177981 */ /* 0x000f28000c1e1900 */
[----:B------:R-:W5:Y:S04]  /*0df0*/  LDG.E R22, desc[UR8][R12.64+-0x14] ;  /* 0xffffec080c167981 */ /* 0x000f68000c1e1900 */
[----:B------:R-:W5:Y:S04]  /*0e00*/  LDG.E R21, desc[UR8][R12.64+-0x10] ;  /* 0xfffff0080c157981 */ /* 0x000f68000c1e1900 */
[----:B------:R-:W5:Y:S04]  /*0e10*/  LDG.E R20, desc[UR8][R12.64+-0xc] ;  /* 0xfffff4080c147981 */ /* 0x000f68000c1e1900 */
[----:B------:R-:W5:Y:S04]  /*0e20*/  LDG.E R19, desc[UR8][R12.64+-0x8] ;  /* 0xfffff8080c137981 */ /* 0x000f68000c1e1900 */
[----:B------:R-:W5:Y:S04]  /*0e30*/  LDG.E R17, desc[UR8][R12.64+-0x4] ;  /* 0xfffffc080c117981 */ /* 0x000f68000c1e1900 */
[----:B------:R-:W2:Y:S04]  /*0e40*/  LDS R25, [R15+-0x20] ;  /* 0xffffe0000f197984 */ /* 0x000ea80000000800 */
[----:B------:R-:W-:Y:S04]  /*0e50*/  LDS R27, [R15+-0x18] ;  /* 0xffffe8000f1b7984 */ /* 0x000fe80000000800 */
[----:B------:R-:W-:Y:S01]  /*0e60*/  LDS R29, [R15+0xc] ;  /* 0x00000c000f1d7984 */ /* 0x000fe20000000800 */
[----:B--2---:R-:W-:-:S03]  /*0e70*/  FFMA R24, R25, R24, R18 ;  /* 0x0000001819187223 */ /* 0x004fc60000000012 */
[----:B------:R-:W3:Y:S04]  /*0e80*/  LDS R25, [R15+-0x1c] ;  /* 0xffffe4000f197984 */ /* 0x000ee80000000800 */
[----:B------:R-:W2:Y:S01]  /*0e90*/  LDG.E R18, desc[UR8][R12.64] ;  /* 0x000000080c127981 */ /* 0x000ea2000c1e1900 */
[----:B---3--:R-:W-:-:S03]  /*0ea0*/  FFMA R24, R25, R26, R24 ;  /* 0x0000001a19187223 */ /* 0x008fc60000000018 */
[----:B------:R-:W5:Y:S04]  /*0eb0*/  LDS R26, [R15+-0x14] ;  /* 0xffffec000f1a7984 */ /* 0x000f680000000800 */
[----:B------:R-:W0:Y:S01]  /*0ec0*/  LDS R25, [R15+-0x10] ;  /* 0xfffff0000f197984 */ /* 0x000e220000000800 */
[----:B----4-:R-:W-:-:S03]  /*0ed0*/  FFMA R23, R27, R23, R24 ;  /* 0x000000171b177223 */ /* 0x010fc60000000018 */
[----:B------:R-:W1:Y:S04]  /*0ee0*/  LDS R24, [R15+-0xc] ;  /* 0xfffff4000f187984 */ /* 0x000e680000000800 */
[----:B------:R-:W3:Y:S01]  /*0ef0*/  LDS R27, [R15+-0x8] ;  /* 0xfffff8000f1b7984 */ /* 0x000ee20000000800 */
[----:B-----5:R-:W-:-:S03]  /*0f00*/  FFMA R26, R26, R22, R23 ;  /* 0x000000161a1a7223 */ /* 0x020fc60000000017 */
[----:B------:R-:W4:Y:S01]  /*0f10*/  LDG.E R22, desc[UR8][R12.64+0x4] ;  /* 0x000004080c167981 */ /* 0x000f22000c1e1900 */
[----:B0-----:R-:W-:-:S03]  /*0f20*/  FFMA R25, R25, R21, R26 ;  /* 0x0000001519197223 */ /* 0x001fc6000000001a */
[----:B------:R-:W5:Y:S01]  /*0f30*/  LDG.E R21, desc[UR8][R12.64+0x8] ;  /* 0x000008080c157981 */ /* 0x000f62000c1e1900 */
[----:B-1----:R-:W-:-:S03]  /*0f40*/  FFMA R24, R24, R20, R25 ;  /* 0x0000001418187223 */ /* 0x002fc60000000019 */
[----:B------:R-:W0:Y:S04]  /*0f50*/  LDS R25, [R15+-0x4] ;  /* 0xfffffc000f197984 */ /* 0x000e280000000800 */
[----:B------:R-:W5:Y:S01]  /*0f60*/  LDG.E R23, desc[UR8][R12.64+0xc] ;  /* 0x00000c080c177981 */ /* 0x000f62000c1e1900 */
[----:B---3--:R-:W-:-:S03]  /*0f70*/  FFMA R26, R27, R19, R24 ;  /* 0x000000131b1a7223 */ /* 0x008fc60000000018 */
[----:B------:R-:W3:Y:S04]  /*0f80*/  LDG.E R20, desc[UR8][R12.64+0x10] ;  /* 0x000010080c147981 */ /* 0x000ee8000c1e1900 */
[----:B------:R-:W3:Y:S04]  /*0f90*/  LDG.E R19, desc[UR8][R12.64+0x14] ;  /* 0x000014080c137981 */ /* 0x000ee8000c1e1900 */
[----:B------:R-:W3:Y:S04]  /*0fa0*/  LDG.E R24, desc[UR8][R12.64+0x18] ;  /* 0x000018080c187981 */ /* 0x000ee8000c1e1900 */
[----:B------:R-:W-:Y:S01]  /*0fb0*/  LDS R27, [R15+0x8] ;  /* 0x000008000f1b7984 */ /* 0x000fe20000000800 */
[----:B0-----:R-:W-:-:S03]  /*0fc0*/  FFMA R25, R25, R17, R26 ;  /* 0x0000001119197223 */ /* 0x001fc6000000001a */
[----:B------:R0:W3:Y:S04]  /*0fd0*/  LDG.E R17, desc[UR8][R12.64+0x1c] ;  /* 0x00001c080c117981 */ /* 0x0000e8000c1e1900 */
[----:B------:R-:W2:Y:S01]  /*0fe0*/  LDS R26, [R15] ;  /* 0x000000000f1a7984 */ /* 0x000ea20000000800 */
[----:B------:R-:W-:-:S05]  /*0ff0*/  VIADD R14, R14, 0x10 ;  /* 0x000000100e0e7836 */ /* 0x000fca0000000000 */
[----:B------:R-:W-:Y:S02]  /*1000*/  ISETP.NE.AND P2, PT, R14, RZ, PT ;  /* 0x000000ff0e00720c */ /* 0x000fe40003f45270 */
[----:B0-----:R-:W-:-:S05]  /*1010*/  IADD3 R12, P3, PT, R12, 0x40, RZ ;  /* 0x000000400c0c7810 */ /* 0x001fca0007f7e0ff */
[----:B------:R-:W-:Y:S02]  /*1020*/  IMAD.X R13, RZ, RZ, R13, P3 ;  /* 0x000000ffff0d7224 */ /* 0x000fe400018e060d */
[----:B--2---:R-:W-:Y:S02]  /*1030*/  FFMA R25, R26, R18, R25 ;  /* 0x000000121a197223 */ /* 0x004fe40000000019 */
[----:B------:R-:W4:Y:S02]  /*1040*/  LDS R18, [R15+0x4] ;  /* 0x000004000f127984 */ /* 0x000f240000000800 */
[----:B----4-:R-:W-:Y:S02]  /*1050*/  FFMA R18, R18, R22, R25 ;  /* 0x0000001612127223 */ /* 0x010fe40000000019 */
[----:B------:R-:W3:Y:S02]  /*1060*/  LDS R25, [R15+0x10] ;  /* 0x000010000f197984 */ /* 0x000ee40000000800 */
[----:B-----5:R-:W-:-:S02]  /*1070*/  FFMA R18, R27, R21, R18 ;  /* 0x000000151b127223 */ /* 0x020fc40000000012 */
[----:B------:R-:W0:Y:S04]  /*1080*/  LDS R27, [R15+0x14] ;  /* 0x000014000f1b7984 */ /* 0x000e280000000800 */
[----:B------:R-:W1:Y:S01]  /*1090*/  LDS R21, [R15+0x18] ;  /* 0x000018000f157984 */ /* 0x000e620000000800 */
[----:B------:R-:W-:-:S03]  /*10a0*/  FFMA R22, R29, R23, R18 ;  /* 0x000000171d167223 */ /* 0x000fc60000000012 */
[----:B------:R2:W4:Y:S02]  /*10b0*/  LDS R18, [R15+0x1c] ;  /* 0x00001c000f127984 */ /* 0x0005240000000800 */
[----:B--2---:R-:W-:Y:S02]  /*10c0*/  VIADD R15, R15, 0x40 ;  /* 0x000000400f0f7836 */ /* 0x004fe40000000000 */
[----:B---3--:R-:W-:-:S04]  /*10d0*/  FFMA R20, R25, R20, R22 ;  /* 0x0000001419147223 */ /* 0x008fc80000000016 */
[----:B0-----:R-:W-:-:S04]  /*10e0*/  FFMA R20, R27, R19, R20 ;  /* 0x000000131b147223 */ /* 0x001fc80000000014 */
[----:B-1----:R-:W-:-:S04]  /*10f0*/  FFMA R21, R21, R24, R20 ;  /* 0x0000001815157223 */ /* 0x002fc80000000014 */
[----:B----4-:R-:W-:Y:S01]  /*1100*/  FFMA R18, R18, R17, R21 ;  /* 0x0000001112127223 */ /* 0x010fe20000000015 */
[----:B------:R-:W-:Y:S06]  /*1110*/  @P2 BRA `(.L_x_35) ;  /* 0xfffffffc00282947 */ /* 0x000fec000383ffff */
[----:B------:R-:W-:-:S07]  /*1120*/  MOV R17, R9 ;  /* 0x0000000900117202 */ /* 0x000fce0000000f00 */
.L_x_34:
[----:B------:R-:W-:-:S13]  /*1130*/  ISETP.NE.AND P2, PT, R7, RZ, PT ;  /* 0x000000ff0700720c */ /* 0x000fda0003f45270 */
[----:B------:R-:W-:Y:S05]  /*1140*/  @!P2 BRA `(.L_x_36) ;  /* 0x00000004007ca947 */ /* 0x000fea0003800000 */
[----:B------:R-:W-:Y:S01]  /*1150*/  ISETP.NE.AND P2, PT, R8, RZ, PT ;  /* 0x000000ff0800720c */ /* 0x000fe20003f45270 */
[----:B------:R-:W-:-:S12]  /*1160*/  @!P0 BRA `(.L_x_37) ;  /* 0x0000000000988947 */ /* 0x000fd80003800000 */
[----:B------:R-:W0:Y:S01]  /*1170*/  LDC.64 R14, c[0x0][0x388] ;  /* 0x0000e200ff0e7b82 */ /* 0x000e220000000a00 */
[C---:B------:R-:W-:Y:S01]  /*1180*/  VIADD R13, R17.reuse, UR10 ;  /* 0x0000000a110d7c36 */ /* 0x040fe20008000000 */
[----:B------:R-:W-:-:S03]  /*1190*/  IADD3 R19, P3, PT, R17, UR10, RZ ;  /* 0x0000000a11137c10 */ /* 0x000fc6000ff7e0ff */
[----:B0-----:R-:W-:-:S03]  /*11a0*/  IMAD.WIDE.U32 R14, R13, 0x4, R14 ;  /* 0x000000040d0e7825 */ /* 0x001fc600078e000e */
[----:B------:R-:W0:Y:S01]  /*11b0*/  LDC.64 R12, c[0x0][0x388] ;  /* 0x0000e200ff0c7b82 */ /* 0x000e220000000a00 */
[----:B------:R-:W-:Y:S02]  /*11c0*/  IMAD.X R20, RZ, RZ, RZ, P3 ;  /* 0x000000ffff147224 */ /* 0x000fe400018e06ff */
[----:B------:R-:W2:Y:S01]  /*11d0*/  LDG.E R15, desc[UR8][R14.64] ;  /* 0x000000080e0f7981 */ /* 0x000ea2000c1e1900 */
[----:B0-----:R-:W-:-:S04]  /*11e0*/  LEA R12, P3, R19, R12, 0x2 ;  /* 0x0000000c130c7211 */ /* 0x001fc800078610ff */
[----:B------:R-:W-:-:S05]  /*11f0*/  LEA.HI.X R13, R19, R13, R20, 0x2, P3 ;  /* 0x0000000d130d7211 */ /* 0x000fca00018f1414 */
[----:B------:R-:W3:Y:S04]  /*1200*/  LDG.E R24, desc[UR8][R12.64+0x4] ;  /* 0x000004080c187981 */ /* 0x000ee8000c1e1900 */
[----:B------:R-:W4:Y:S04]  /*1210*/  LDG.E R22, desc[UR8][R12.64+0x8] ;  /* 0x000008080c167981 */ /* 0x000f28000c1e1900 */
[----:B------:R-:W5:Y:S04]  /*1220*/  LDG.E R19, desc[UR8][R12.64+0xc] ;  /* 0x00000c080c137981 */ /* 0x000f68000c1e1900 */
[----:B------:R-:W5:Y:S04]  /*1230*/  LDG.E R23, desc[UR8][R12.64+0x10] ;  /* 0x000010080c177981 */ /* 0x000f68000c1e1900 */
[----:B------:R-:W5:Y:S04]  /*1240*/  LDG.E R21, desc[UR8][R12.64+0x14] ;  /* 0x000014080c157981 */ /* 0x000f68000c1e1900 */
[----:B------:R-:W5:Y:S04]  /*1250*/  LDG.E R20, desc[UR8][R12.64+0x18] ;  /* 0x000018080c147981 */ /* 0x000f68000c1e1900 */
[----:B------:R0:W5:Y:S01]  /*1260*/  LDG.E R14, desc[UR8][R12.64+0x1c] ;  /* 0x00001c080c0e7981 */ /* 0x000162000c1e1900 */
[----:B------:R-:W1:Y:S01]  /*1270*/  S2UR UR6, SR_CgaCtaId ;  /* 0x00000000000679c3 */ /* 0x000e620000008800 */
[----:B------:R-:W-:Y:S01]  /*1280*/  UMOV UR5, 0x400 ;  /* 0x0000040000057882 */ /* 0x000fe20000000000 */
[----:B------:R-:W-:Y:S01]  /*1290*/  IMAD.IADD R25, R6, 0x1, R17 ;  /* 0x0000000106197824 */ /* 0x000fe200078e0211 */
[----:B------:R-:W-:Y:S01]  /*12a0*/  IADD3 R17, PT, PT, R17, 0x8, RZ ;  /* 0x0000000811117810 */ /* 0x000fe20007ffe0ff */
[----:B-1----:R-:W-:-:S06]  /*12b0*/  ULEA UR5, UR6, UR5, 0x18 ;  /* 0x0000000506057291 */ /* 0x002fcc000f8ec0ff */
[----:B------:R-:W-:-:S05]  /*12c0*/  LEA R25, R25, UR5, 0x2 ;  /* 0x0000000519197c11 */ /* 0x000fca000f8e10ff */
[----:B------:R-:W2:Y:S04]  /*12d0*/  LDS R27, [R25] ;  /* 0x00000000191b7984 */ /* 0x000ea80000000800 */
[----:B------:R-:W3:Y:S04]  /*12e0*/  LDS R26, [R25+0x4] ;  /* 0x00000400191a7984 */ /* 0x000ee80000000800 */
[----:B------:R-:W4:Y:S04]  /*12f0*/  LDS R28, [R25+0x8] ;  /* 0x00000800191c7984 */ /* 0x000f280000000800 */
[----:B0-----:R-:W-:Y:S04]  /*1300*/  LDS R13, [R25+0x10] ;  /* 0x00001000190d7984 */ /* 0x001fe80000000800 */
[----:B------:R-:W-:Y:S01]  /*1310*/  LDS R12, [R25+0x14] ;  /* 0x00001400190c7984 */ /* 0x000fe20000000800 */
[----:B--2---:R-:W-:-:S03]  /*1320*/  FFMA R15, R27, R15, R18 ;  /* 0x0000000f1b0f7223 */ /* 0x004fc60000000012 */
[----:B------:R-:W5:Y:S01]  /*1330*/  LDS R18, [R25+0xc] ;  /* 0x00000c0019127984 */ /* 0x000f620000000800 */
[----:B---3--:R-:W-:-:S03]  /*1340*/  FFMA R15, R26, R24, R15 ;  /* 0x000000181a0f7223 */ /* 0x008fc6000000000f */
[----:B------:R-:W-:Y:S01]  /*1350*/  LDS R24, [R25+0x1c] ;  /* 0x00001c0019187984 */ /* 0x000fe20000000800 */
[----:B----4-:R-:W-:-:S03]  /*1360*/  FFMA R15, R28, R22, R15 ;  /* 0x000000161c0f7223 */ /* 0x010fc6000000000f */
[----:B------:R-:W0:Y:S01]  /*1370*/  LDS R22, [R25+0x18] ;  /* 0x0000180019167984 */ /* 0x000e220000000800 */
[----:B-----5:R-:W-:-:S04]  /*1380*/  FFMA R18, R18, R19, R15 ;  /* 0x0000001312127223 */ /* 0x020fc8000000000f */
[----:B------:R-:W-:-:S04]  /*1390*/  FFMA R13, R13, R23, R18 ;  /* 0x000000170d0d7223 */ /* 0x000fc80000000012 */
[----:B------:R-:W-:-:S04]  /*13a0*/  FFMA R13, R12, R21, R13 ;  /* 0x000000150c0d7223 */ /* 0x000fc8000000000d */
[----:B0-----:R-:W-:-:S04]  /*13b0*/  FFMA R13, R22, R20, R13 ;  /* 0x00000014160d7223 */ /* 0x001fc8000000000d */
[----:B------:R-:W-:-:S07]  /*13c0*/  FFMA R18, R24, R14, R13 ;  /* 0x0000000e18127223 */ /* 0x000fce000000000d */
.L_x_37:
[----:B------:R-:W-:Y:S05]  /*13d0*/  @!P2 BRA `(.L_x_36) ;  /* 0x0000000000d8a947 */ /* 0x000fea0003800000 */
[----:B------:R-:W-:Y:S01]  /*13e0*/  ISETP.NE.AND P2, PT, R10, RZ, PT ;  /* 0x000000ff0a00720c */ /* 0x000fe20003f45270 */
[----:B------:R-:W-:-:S12]  /*13f0*/  @!P1 BRA `(.L_x_38) ;  /* 0x0000000000689947 */ /* 0x000fd80003800000 */
[----:B------:R-:W0:Y:S01]  /*1400*/  LDC.64 R14, c[0x0][0x388] ;  /* 0x0000e200ff0e7b82 */ /* 0x000e220000000a00 */
[C---:B------:R-:W-:Y:S01]  /*1410*/  IADD3 R20, P3, PT, R17.reuse, UR10, RZ ;  /* 0x0000000a11147c10 */ /* 0x040fe2000ff7e0ff */
[----:B------:R-:W-:-:S04]  /*1420*/  VIADD R19, R17, UR10 ;  /* 0x0000000a11137c36 */ /* 0x000fc80008000000 */
[----:B------:R-:W-:Y:S02]  /*1430*/  IMAD.X R21, RZ, RZ, RZ, P3 ;  /* 0x000000ffff157224 */ /* 0x000fe400018e06ff */
[----:B------:R-:W1:Y:S01]  /*1440*/  LDC.64 R12, c[0x0][0x388] ;  /* 0x0000e200ff0c7b82 */ /* 0x000e620000000a00 */
[----:B0-----:R-:W-:-:S06]  /*1450*/  IMAD.WIDE.U32 R14, R19, 0x4, R14 ;  /* 0x00000004130e7825 */ /* 0x001fcc00078e000e */
[----:B------:R0:W2:Y:S01]  /*1460*/  LDG.E R14, desc[UR8][R14.64] ;  /* 0x000000080e0e7981 */ /* 0x0000a2000c1e1900 */
[----:B-1----:R-:W-:-:S04]  /*1470*/  LEA R12, P3, R20, R12, 0x2 ;  /* 0x0000000c140c7211 */ /* 0x002fc800078610ff */
[----:B------:R-:W-:-:S05]  /*1480*/  LEA.HI.X R13, R20, R13, R21, 0x2, P3 ;  /* 0x0000000d140d7211 */ /* 0x000fca00018f1415 */
[----:B------:R-:W3:Y:S04]  /*1490*/  LDG.E R20, desc[UR8][R12.64+0x4] ;  /* 0x000004080c147981 */ /* 0x000ee8000c1e1900 */
[----:B------:R-:W4:Y:S04]  /*14a0*/  LDG.E R22, desc[UR8][R12.64+0x8] ;  /* 0x000008080c167981 */ /* 0x000f28000c1e1900 */
[----:B------:R-:W5:Y:S01]  /*14b0*/  LDG.E R24, desc[UR8][R12.64+0xc] ;  /* 0x00000c080c187981 */ /* 0x000f62000c1e1900 */
[----:B------:R-:W1:Y:S01]  /*14c0*/  S2UR UR6, SR_CgaCtaId ;  /* 0x00000000000679c3 */ /* 0x000e620000008800 */
[----:B------:R-:W-:Y:S01]  /*14d0*/  UMOV UR5, 0x400 ;  /* 0x0000040000057882 */ /* 0x000fe20000000000 */
[----:B------:R-:W-:Y:S01]  /*14e0*/  IADD3 R19, PT, PT, R6, R17, RZ ;  /* 0x0000001106137210 */ /* 0x000fe20007ffe0ff */
[----:B-1----:R-:W-:-:S06]  /*14f0*/  ULEA UR5, UR6, UR5, 0x18 ;  /* 0x0000000506057291 */ /* 0x002fcc000f8ec0ff */
[----:B------:R-:W-:-:S05]  /*1500*/  LEA R19, R19, UR5, 0x2 ;  /* 0x0000000513137c11 */ /* 0x000fca000f8e10ff */
[----:B------:R-:W2:Y:S04]  /*1510*/  LDS R21, [R19] ;  /* 0x0000000013157984 */ /* 0x000ea80000000800 */
[----:B------:R-:W3:Y:S04]  /*1520*/  LDS R23, [R19+0x4] ;  /* 0x0000040013177984 */ /* 0x000ee80000000800 */
[----:B0-----:R-:W4:Y:S04]  /*1530*/  LDS R15, [R19+0x8] ;  /* 0x00000800130f7984 */ /* 0x001f280000000800 */
[----:B------:R-:W5:Y:S01]  /*1540*/  LDS R25, [R19+0xc] ;  /* 0x00000c0013197984 */ /* 0x000f620000000800 */
[----:B------:R-:W-:-:S02]  /*1550*/  VIADD R17, R17, 0x4 ;  /* 0x0000000411117836 */ /* 0x000fc40000000000 */
[----:B--2---:R-:W-:-:S04]  /*1560*/  FFMA R14, R21, R14, R18 ;  /* 0x0000000e150e7223 */ /* 0x004fc80000000012 */
[----:B---3--:R-:W-:-:S04]  /*1570*/  FFMA R14, R23, R20, R14 ;  /* 0x00000014170e7223 */ /* 0x008fc8000000000e */
[----:B----4-:R-:W-:-:S04]  /*1580*/  FFMA R14, R15, R22, R14 ;  /* 0x000000160f0e7223 */ /* 0x010fc8000000000e */
[----:B-----5:R-:W-:-:S07]  /*1590*/  FFMA R18, R25, R24, R14 ;  /* 0x0000001819127223 */ /* 0x020fce000000000e */
.L_x_38:
[----:B------:R-:W-:Y:S05]  /*15a0*/  @!P2 BRA `(.L_x_36) ;  /* 0x000000000064a947 */ /* 0x000fea0003800000 */
[----:B------:R-:W0:Y:S01]  /*15b0*/  LDC.64 R12, c[0x0][0x388] ;  /* 0x0000e200ff0c7b82 */ /* 0x000e220000000a00 */
[----:B------:R-:W-:-:S04]  /*15c0*/  VIADD R15, R17, UR10 ;  /* 0x0000000a110f7c36 */ /* 0x000fc80008000000 */
[----:B0-----:R-:W-:-:S06]  /*15d0*/  IMAD.WIDE.U32 R12, R15, 0x4, R12 ;  /* 0x000000040f0c7825 */ /* 0x001fcc00078e000c */
[----:B------:R-:W2:Y:S01]  /*15e0*/  LDG.E R12, desc[UR8][R12.64] ;  /* 0x000000080c0c7981 */ /* 0x000ea2000c1e1900 */
[----:B------:R-:W0:Y:S01]  /*15f0*/  S2UR UR6, SR_CgaCtaId ;  /* 0x00000000000679c3 */ /* 0x000e220000008800 */
[----:B------:R-:W-:Y:S01]  /*1600*/  UMOV UR5, 0x400 ;  /* 0x0000040000057882 */ /* 0x000fe20000000000 */
[----:B------:R-:W-:Y:S02]  /*1610*/  IADD3 R6, PT, PT, R6, R17, RZ ;  /* 0x0000001106067210 */ /* 0x000fe40007ffe0ff */
[----:B------:R-:W-:Y:S01]  /*1620*/  ISETP.NE.AND P2, PT, R10, 0x1, PT ;  /* 0x000000010a00780c */ /* 0x000fe20003f45270 */
[----:B0-----:R-:W-:-:S06]  /*1630*/  ULEA UR5, UR6, UR5, 0x18 ;  /* 0x0000000506057291 */ /* 0x001fcc000f8ec0ff */
[----:B------:R-:W-:-:S05]  /*1640*/  LEA R19, R6, UR5, 0x2 ;  /* 0x0000000506137c11 */ /* 0x000fca000f8e10ff */
[----:B------:R-:W2:Y:S02]  /*1650*/  LDS R15, [R19] ;  /* 0x00000000130f7984 */ /* 0x000ea40000000800 */
[----:B--2---:R-:W-:Y:S01]  /*1660*/  FFMA R18, R15, R12, R18 ;  /* 0x0000000c0f127223 */ /* 0x004fe20000000012 */
[----:B------:R-:W-:Y:S06]  /*1670*/  @!P2 BRA `(.L_x_36) ;  /* 0x000000000030a947 */ /* 0x000fec0003800000 */
[----:B------:R-:W0:Y:S01]  /*1680*/  LDC.64 R12, c[0x0][0x388] ;  /* 0x0000e200ff0c7b82 */ /* 0x000e220000000a00 */
[----:B------:R-:W-:Y:S01]  /*1690*/  IADD3 R6, P2, PT, R17, UR10, RZ ;  /* 0x0000000a11067c10 */ /* 0x000fe2000ff5e0ff */
[----:B------:R-:W1:Y:S04]  /*16a0*/  LDS R15, [R19+0x4] ;  /* 0x00000400130f7984 */ /* 0x000e680000000800 */
[----:B------:R-:W-:Y:S01]  /*16b0*/  IMAD.X R14, RZ, RZ, RZ, P2 ;  /* 0x000000ffff0e7224 */ /* 0x000fe200010e06ff */
[----:B------:R-:W-:-:S13]  /*16c0*/  ISETP.NE.AND P2, PT, R10, 0x2, PT ;  /* 0x000000020a00780c */ /* 0x000fda0003f45270 */
[----:B------:R-:W2:Y:S01]  /*16d0*/  @P2 LDS R17, [R19+0x8] ;  /* 0x0000080013112984 */ /* 0x000ea20000000800 */
[----:B0-----:R-:W-:-:S04]  /*16e0*/  LEA R12, P3, R6, R12, 0x2 ;  /* 0x0000000c060c7211 */ /* 0x001fc800078610ff */
[----:B------:R-:W-:-:S05]  /*16f0*/  LEA.HI.X R13, R6, R13, R14, 0x2, P3 ;  /* 0x0000000d060d7211 */ /* 0x000fca00018f140e */
[----:B------:R-:W1:Y:S04]  /*1700*/  LDG.E R6, desc[UR8][R12.64+0x4] ;  /* 0x000004080c067981 */ /* 0x000e68000c1e1900 */
[----:B------:R-:W2:Y:S01]  /*1710*/  @P2 LDG.E R14, desc[UR8][R12.64+0x8] ;  /* 0x000008080c0e2981 */ /* 0x000ea2000c1e1900 */
[----:B-1----:R-:W-:-:S04]  /*1720*/  FFMA R18, R15, R6, R18 ;  /* 0x000000060f127223 */ /* 0x002fc80000000012 */
[----:B--2---:R-:W-:-:S07]  /*1730*/  @P2 FFMA R18, R17, R14, R18 ;  /* 0x0000000e11122223 */ /* 0x004fce0000000012 */
.L_x_36:
[----:B------:R-:W-:Y:S05]  /*1740*/  BRA.U UP0, `(.L_x_39) ;  /* 0xfffffff500547547 */ /* 0x000fea000b83ffff */
.L_x_33:
[----:B-12-4-:R-:W1:Y:S01]  /*1750*/  LDC.64 R6, c[0x0][0x390] ;  /* 0x0000e400ff067b82 */ /* 0x016e620000000a00 */
[----:B------:R-:W2:Y:S02]  /*1760*/  LDCU UR4, c[0x0][0x398] ;  /* 0x00007300ff0477ac */ /* 0x000ea40008000800 */
[----:B--2---:R-:W-:-:S04]  /*1770*/  IMAD R3, R4, UR4, R3 ;  /* 0x0000000404037c24 */ /* 0x004fc8000f8e0203 */
[----:B-1----:R-:W-:-:S05]  /*1780*/  IMAD.WIDE R2, R3, 0x4, R6 ;  /* 0x0000000403027825 */ /* 0x002fca00078e0206 */
[----:B------:R-:W-:Y:S01]  /*1790*/  STG.E desc[UR8][R2.64], R18 ;  /* 0x0000001202007986 */ /* 0x000fe2000c101908 */
[----:B------:R-:W-:Y:S05]  /*17a0*/  EXIT ;  /* 0x000000000000794d */ /* 0x000fea0003800000 */
.L_x_40:
        /* <DEDUP_REMOVED lines=13> */
.L_x_67:


//--------------------- .text._Z12conv2d_naivePfS_S_iii --------------------------
	.section	.text._Z12conv2d_naivePfS_S_iii,"ax",@progbits
	.align	128
        .global         _Z12conv2d_naivePfS_S_iii
        .type           _Z12conv2d_naivePfS_S_iii,@function
        .size           _Z12conv2d_naivePfS_S_iii,(.L_x_68 - _Z12conv2d_naivePfS_S_iii)
        .other          _Z12conv2d_naivePfS_S_iii,@"STO_CUDA_ENTRY STV_DEFAULT"
_Z12conv2d_naivePfS_S_iii:
.text._Z12conv2d_naivePfS_S_iii:
        /* <DEDUP_REMOVED lines=18> */
[----:B------:R-:W-:Y:S01]  /*0120*/  ULOP3.LUT UR6, UR5, 0x7, URZ, 0xc0, !UPT ;  /* 0x0000000705067892 */ /* 0x000fe2000f8ec0ff */
[----:B------:R-:W-:Y:S01]  /*0130*/  IMAD.MOV.U32 R2, RZ, RZ, RZ ;  /* 0x000000ffff027224 */ /* 0x000fe200078e00ff */
[----:B------:R-:W-:Y:S02]  /*0140*/  USHF.R.U32.HI UR4, URZ, 0x1, UR5 ;  /* 0x00000001ff047899 */ /* 0x000fe40008011605 */
[----:B------:R-:W-:Y:S02]  /*0150*/  UIADD3 UR7, UPT, UPT, UR6, -0x1, URZ ;  /* 0xffffffff06077890 */ /* 0x000fe4000fffe0ff */
[----:B------:R-:W-:Y:S02]  /*0160*/  ULOP3.LUT UR8, UR5, 0x3, URZ, 0xc0, !UPT ;  /* 0x0000000305087892 */ /* 0x000fe4000f8ec0ff */
[----:B------:R-:W-:Y:S01]  /*0170*/  VIADD R18, R0, -UR4 ;  /* 0x8000000400127c36 */ /* 0x000fe20008000000 */
[----:B------:R-:W-:Y:S01]  /*0180*/  ULOP3.LUT UR5, UR5, 0x7ffffff8, URZ, 0xc0, !UPT ;  /* 0x7ffffff805057892 */ /* 0x000fe2000f8ec0ff */
[----:B------:R-:W-:Y:S01]  /*0190*/  VIADD R4, R3, -UR4 ;  /* 0x8000000403047c36 */ /* 0x000fe20008000000 */
[----:B------:R-:W-:Y:S01]  /*01a0*/  UISETP.GE.U32.AND UP1, UPT, UR7, 0x3, UPT ;  /* 0x000000030700788c */ /* 0x000fe2000bf26070 */
[----:B------:R-:W-:-:S10]  /*01b0*/  UMOV UR4, URZ ;  /* 0x000000ff00047c82 */ /* 0x000fd40008000000 */
.L_x_48:
[----:B------:R-:W0:Y:S01]  /*01c0*/  LDCU UR9, c[0x0][0x3a0] ;  /* 0x00007400ff0977ac */ /* 0x000e220008000800 */
[----:B------:R-:W-:Y:S02]  /*01d0*/  VIADD R5, R18, UR4 ;  /* 0x0000000412057c36 */ /* 0x000fe40008000000 */
[----:B------:R-:W-:Y:S01]  /*01e0*/  IMAD.MOV.U32 R7, RZ, RZ, RZ ;  /* 0x000000ffff077224 */ /* 0x000fe200078e00ff */
[----:B------:R-:W1:Y:S01]  /*01f0*/  LDCU UR12, c[0x0][0x39c] ;  /* 0x00007380ff0c77ac */ /* 0x000e620008000800 */
[----:B0-----:R-:W-:Y:S02]  /*0200*/  UISETP.GE.U32.AND UP2, UPT, UR9, 0x8, UPT ;  /* 0x000000080900788c */ /* 0x001fe4000bf46070 */
[----:B------:R-:W-:Y:S01]  /*0210*/  UIMAD UR7, UR4, UR9, URZ ;  /* 0x00000009040772a4 */ /* 0x000fe2000f8e02ff */
[----:B-1----:R-:W-:Y:S01]  /*0220*/  ISETP.GE.AND P0, PT, R5, UR12, PT ;  /* 0x0000000c05007c0c */ /* 0x002fe2000bf06270 */
[----:B------:R-:W-:-:S03]  /*0230*/  UIADD3 UR4, UPT, UPT, UR4, 0x1, URZ ;  /* 0x0000000104047890 */ /* 0x000fc6000fffe0ff */
[----:B------:R-:W-:Y:S01]  /*0240*/  ISETP.GT.AND P0, PT, R5, -0x1, !P0 ;  /* 0xffffffff0500780c */ /* 0x000fe20004704270 */
[----:B------:R-:W-:Y:S01]  /*0250*/  UISETP.NE.AND UP0, UPT, UR4, UR9, UPT ;  /* 0x000000090400728c */ /* 0x000fe2000bf05270 */
[----:B------:R-:W-:Y:S11]  /*0260*/  BRA.U !UP2, `(.L_x_42) ;  /* 0x000000050a247547 */ /* 0x000ff6000b800000 */
[----:B------:R-:W0:Y:S01]  /*0270*/  LDC.64 R6, c[0x0][0x380] ;  /* 0x0000e000ff067b82 */ /* 0x000e220000000a00 */
[----:B------:R-:W-:Y:S01]  /*0280*/  IMAD.MOV.U32 R15, RZ, RZ, RZ ;  /* 0x000000ffff0f7224 */ /* 0x000fe200078e00ff */
[----:B------:R-:W1:Y:S06]  /*0290*/  LDCU UR9, c[0x0][0x398] ;  /* 0x00007300ff0977ac */ /* 0x000e6c0008000800 */
[----:B------:R-:W2:Y:S02]  /*02a0*/  LDC.64 R8, c[0x0][0x388] ;  /* 0x0000e200ff087b82 */ /* 0x000ea40000000a00 */
.L_x_43:
[----:B------:R-:W-:Y:S01]  /*02b0*/  IMAD.IADD R14, R4, 0x1, R15 ;  /* 0x00000001040e7824 */ /* 0x000fe200078e020f */
[----:B------:R-:W-:-:S03]  /*02c0*/  IADD3 R19, P2, PT, R15, UR7, RZ ;  /* 0x000000070f137c10 */ /* 0x000fc6000ff5e0ff */
[----:B-1----:R-:W-:Y:S01]  /*02d0*/  IMAD R13, R5, UR9, R14 ;  /* 0x00000009050d7c24 */ /* 0x002fe2000f8e020e */
[C---:B------:R-:W-:Y:S01]  /*02e0*/  ISETP.GE.AND P3, PT, R14.reuse, UR9, PT ;  /* 0x000000090e007c0c */ /* 0x040fe2000bf66270 */
[----:B------:R-:W-:Y:S01]  /*02f0*/  IMAD.X R20, RZ, RZ, RZ, P2 ;  /* 0x000000ffff147224 */ /* 0x000fe200010e06ff */
[C---:B------:R-:W-:Y:S01]  /*0300*/  IADD3 R10, PT, PT, R14.reuse, 0x1, RZ ;  /* 0x000000010e0a7810 */ /* 0x040fe20007ffe0ff */
[----:B0-----:R-:W-:Y:S01]  /*0310*/  IMAD.WIDE R12, R13, 0x4, R6 ;  /* 0x000000040d0c7825 */ /* 0x001fe200078e0206 */
[----:B------:R-:W-:Y:S02]  /*0320*/  ISETP.GT.AND P3, PT, R14, -0x1, !P3 ;  /* 0xffffffff0e00780c */ /* 0x000fe40005f64270 */
[C---:B------:R-:W-:Y:S02]  /*0330*/  ISETP.GE.AND P1, PT, R10.reuse, UR9, PT ;  /* 0x000000090a007c0c */ /* 0x040fe4000bf26270 */
[----:B------:R-:W-:Y:S02]  /*0340*/  PLOP3.LUT P3, PT, P0, P3, PT, 0x80, 0x8 ;  /* 0x000000000008781c */ /* 0x000fe40000767070 */
[----:B------:R-:W-:-:S02]  /*0350*/  ISETP.GT.AND P1, PT, R10, -0x1, !P1 ;  /* 0xffffffff0a00780c */ /* 0x000fc40004f24270 */
[----:B--2---:R-:W-:Y:S02]  /*0360*/  LEA R10, P2, R19, R8, 0x2 ;  /* 0x00000008130a7211 */ /* 0x004fe400078410ff */
[----:B------:R-:W-:-:S07]  /*0370*/  PLOP3.LUT P1, PT, P0, P1, PT, 0x80, 0x8 ;  /* 0x000000000008781c */ /* 0x000fce0000723070 */
[----:B------:R-:W0:Y:S01]  /*0380*/  @P3 LDC.64 R16, c[0x0][0x388] ;  /* 0x0000e200ff103b82 */ /* 0x000e220000000a00 */
[----:B------:R-:W-:-:S05]  /*0390*/  @P3 VIADD R11, R15, UR7 ;  /* 0x000000070f0b3c36 */ /* 0x000fca0008000000 */
[----:B------:R-:W2:Y:S01]  /*03a0*/  @P1 LDG.E R21, desc[UR10][R12.64+0x4] ;  /* 0x0000040a0c151981 */ /* 0x000ea2000c1e1900 */
[----:B0-----:R-:W-:Y:S01]  /*03b0*/  @P3 IMAD.WIDE.U32 R16, R11, 0x4, R16 ;  /* 0x000000040b103825 */ /* 0x001fe200078e0010 */
[----:B------:R-:W-:Y:S02]  /*03c0*/  LEA.HI.X R11, R19, R9, R20, 0x2, P2 ;  /* 0x00000009130b7211 */ /* 0x000fe400010f1414 */
[----:B------:R-:W3:Y:S04]  /*03d0*/  @P3 LDG.E R19, desc[UR10][R12.64] ;  /* 0x0000000a0c133981 */ /* 0x000ee8000c1e1900 */
[----:B------:R0:W3:Y:S04]  /*03e0*/  @P3 LDG.E R16, desc[UR10][R16.64] ;  /* 0x0000000a10103981 */ /* 0x0000e8000c1e1900 */
[----:B------:R-:W2:Y:S01]  /*03f0*/  @P1 LDG.E R20, desc[UR10][R10.64+0x4] ;  /* 0x0000040a0a141981 */ /* 0x000ea2000c1e1900 */
[----:B------:R-:W-:-:S02]  /*0400*/  VIADD R22, R14, 0x2 ;  /* 0x000000020e167836 */ /* 0x000fc40000000000 */
[----:B------:R-:W-:-:S03]  /*0410*/  VIADD R23, R14, 0x3 ;  /* 0x000000030e177836 */ /* 0x000fc60000000000 */
[----:B------:R-:W-:Y:S01]  /*0420*/  ISETP.GE.AND P2, PT, R22, UR9, PT ;  /* 0x0000000916007c0c */ /* 0x000fe2000bf46270 */
[----:B------:R-:W-:Y:S01]  /*0430*/  VIADD R24, R14, 0x4 ;  /* 0x000000040e187836 */ /* 0x000fe20000000000 */
[C---:B------:R-:W-:Y:S02]  /*0440*/  ISETP.GE.AND P6, PT, R23.reuse, UR9, PT ;  /* 0x0000000917007c0c */ /* 0x040fe4000bfc6270 */
[----:B------:R-:W-:Y:S01]  /*0450*/  ISETP.GT.AND P2, PT, R22, -0x1, !P2 ;  /* 0xffffffff1600780c */ /* 0x000fe20005744270 */
[----:B0-----:R-:W-:Y:S01]  /*0460*/  VIADD R17, R14, 0x5 ;  /* 0x000000050e117836 */ /* 0x001fe20000000000 */
[----:B------:R-:W-:Y:S02]  /*0470*/  ISETP.GE.AND P5, PT, R24, UR9, PT ;  /* 0x0000000918007c0c */ /* 0x000fe4000bfa6270 */
[----:B------:R-:W-:Y:S02]  /*0480*/  ISETP.GT.AND P6, PT, R23, -0x1, !P6 ;  /* 0xffffffff1700780c */ /* 0x000fe400077c4270 */
[----:B------:R-:W-:-:S02]  /*0490*/  PLOP3.LUT P2, PT, P0, P2, PT, 0x80, 0x8 ;  /* 0x000000000008781c */ /* 0x000fc40000745070 */
[----:B------:R-:W-:Y:S02]  /*04a0*/  ISETP.GT.AND P5, PT, R24, -0x1, !P5 ;  /* 0xffffffff1800780c */ /* 0x000fe40006fa4270 */
[----:B------:R-:W-:Y:S02]  /*04b0*/  IADD3 R22, PT, PT, R14, 0x6, RZ ;  /* 0x000000060e167810 */ /* 0x000fe40007ffe0ff */
[C---:B------:R-:W-:Y:S02]  /*04c0*/  ISETP.GE.AND P4, PT, R17.reuse, UR9, PT ;  /* 0x0000000911007c0c */ /* 0x040fe4000bf86270 */
[----:B------:R-:W-:Y:S02]  /*04d0*/  PLOP3.LUT P5, PT, P0, P5, PT, 0x80, 0x8 ;  /* 0x000000000008781c */ /* 0x000fe400007ab070 */
[----:B------:R-:W-:-:S03]  /*04e0*/  ISETP.GT.AND P4, PT, R17, -0x1, !P4 ;  /* 0xffffffff1100780c */ /* 0x000fc60006784270 */
[----:B------:R-:W4:Y:S01]  /*04f0*/  @P2 LDG.E R17, desc[UR10][R12.64+0x8] ;  /* 0x0000080a0c112981 */ /* 0x000f22000c1e1900 */
[----:B------:R-:W-:-:S13]  /*0500*/  PLOP3.LUT P4, PT, P0, P4, PT, 0x80, 0x8 ;  /* 0x000000000008781c */ /* 0x000fda0000789070 */
[----:B------:R-:W5:Y:S01]  /*0510*/  @P4 LDG.E R23, desc[UR10][R12.64+0x14] ;  /* 0x0000140a0c174981 */ /* 0x000f62000c1e1900 */
[----:B---3--:R-:W-:Y:S01]  /*0520*/  @P3 FFMA R2, R19, R16, R2 ;  /* 0x0000001013023223 */ /* 0x008fe20000000002 */
[----:B------:R-:W-:Y:S01]  /*0530*/  PLOP3.LUT P3, PT, P0, P6, PT, 0x80, 0x8 ;  /* 0x000000000008781c */ /* 0x000fe2000076d070 */
[----:B------:R-:W-:Y:S01]  /*0540*/  VIADD R16, R14, 0x7 ;  /* 0x000000070e107836 */ /* 0x000fe20000000000 */
[C---:B------:R-:W-:Y:S01]  /*0550*/  ISETP.GE.AND P6, PT, R22.reuse, UR9, PT ;  /* 0x0000000916007c0c */ /* 0x040fe2000bfc6270 */
[----:B--2---:R-:W-:Y:S01]  /*0560*/  @P1 FFMA R2, R21, R20, R2 ;  /* 0x0000001415021223 */ /* 0x004fe20000000002 */
[----:B------:R-:W4:Y:S02]  /*0570*/  @P2 LDG.E R14, desc[UR10][R10.64+0x8] ;  /* 0x0000080a0a0e2981 */ /* 0x000f24000c1e1900 */
[----:B------:R-:W-:Y:S02]  /*0580*/  ISETP.GT.AND P6, PT, R22, -0x1, !P6 ;  /* 0xffffffff1600780c */ /* 0x000fe400077c4270 */
[----:B------:R-:W-:Y:S01]  /*0590*/  ISETP.GE.AND P1, PT, R16, UR9, PT ;  /* 0x0000000910007c0c */ /* 0x000fe2000bf26270 */
[----:B------:R-:W2:Y:S01]  /*05a0*/  @P5 LDG.E R21, desc[UR10][R12.64+0x10] ;  /* 0x0000100a0c155981 */ /* 0x000ea2000c1e1900 */
[----:B------:R-:W-:-:S02]  /*05b0*/  PLOP3.LUT P6, PT, P0, P6, PT, 0x80, 0x8 ;  /* 0x000000000008781c */ /* 0x000fc400007cd070 */
[----:B------:R-:W-:Y:S01]  /*05c0*/  ISETP.GT.AND P1, PT, R16, -0x1, !P1 ;  /* 0xffffffff1000780c */ /* 0x000fe20004f24270 */
[----:B------:R-:W3:Y:S04]  /*05d0*/  @P3 LDG.E R19, desc[UR10][R12.64+0xc] ;  /* 0x00000c0a0c133981 */ /* 0x000ee8000c1e1900 */
[----:B------:R-:W3:Y:S01]  /*05e0*/  @P3 LDG.E R16, desc[UR10][R10.64+0xc] ;  /* 0x00000c0a0a103981 */ /* 0x000ee2000c1e1900 */
[----:B------:R-:W-:-:S03]  /*05f0*/  PLOP3.LUT P1, PT, P0, P1, PT, 0x80, 0x8 ;  /* 0x000000000008781c */ /* 0x000fc60000723070 */
[----:B------:R-:W2:Y:S04]  /*0600*/  @P5 LDG.E R20, desc[UR10][R10.64+0x10] ;  /* 0x0000100a0a145981 */ /* 0x000ea8000c1e1900 */
[----:B------:R-:W5:Y:S04]  /*0610*/  @P4 LDG.E R22, desc[UR10][R10.64+0x14] ;  /* 0x0000140a0a164981 */ /* 0x000f68000c1e1900 */
[----:B------:R-:W5:Y:S04]  /*0620*/  @P6 LDG.E R25, desc[UR10][R12.64+0x18] ;  /* 0x0000180a0c196981 */ /* 0x000f68000c1e1900 */
[----:B------:R-:W5:Y:S04]  /*0630*/  @P6 LDG.E R24, desc[UR10][R10.64+0x18] ;  /* 0x0000180a0a186981 */ /* 0x000f68000c1e1900 */
[----:B------:R-:W5:Y:S04]  /*0640*/  @P1 LDG.E R27, desc[UR10][R12.64+0x1c] ;  /* 0x00001c0a0c1b1981 */ /* 0x000f68000c1e1900 */
[----:B------:R-:W5:Y:S01]  /*0650*/  @P1 LDG.E R26, desc[UR10][R10.64+0x1c] ;  /* 0x00001c0a0a1a1981 */ /* 0x000f62000c1e1900 */
[----:B------:R-:W-:-:S02]  /*0660*/  VIADD R15, R15, 0x8 ;  /* 0x000000080f0f7836 */ /* 0x000fc40000000000 */
[----:B----4-:R-:W-:-:S03]  /*0670*/  @P2 FFMA R2, R17, R14, R2 ;  /* 0x0000000e11022223 */ /* 0x010fc60000000002 */
[----:B------:R-:W-:Y:S01]  /*0680*/  ISETP.NE.AND P2, PT, R15, UR5, PT ;  /* 0x000000050f007c0c */ /* 0x000fe2000bf45270 */
[----:B---3--:R-:W-:-:S04]  /*0690*/  @P3 FFMA R2, R19, R16, R2 ;  /* 0x0000001013023223 */ /* 0x008fc80000000002 */
[----:B--2---:R-:W-:-:S04]  /*06a0*/  @P5 FFMA R2, R21, R20, R2 ;  /* 0x0000001415025223 */ /* 0x004fc80000000002 */
[----:B-----5:R-:W-:-:S04]  /*06b0*/  @P4 FFMA R2, R23, R22, R2 ;  /* 0x0000001617024223 */ /* 0x020fc80000000002 */
[----:B------:R-:W-:-:S04]  /*06c0*/  @P6 FFMA R2, R25, R24, R2 ;  /* 0x0000001819026223 */ /* 0x000fc80000000002 */
[----:B------:R-:W-:Y:S01]  /*06d0*/  @P1 FFMA R2, R27, R26, R2 ;  /* 0x0000001a1b021223 */ /* 0x000fe20000000002 */
[----:B------:R-:W-:Y:S06]  /*06e0*/  @P2 BRA `(.L_x_43) ;  /* 0xfffffff800f02947 */ /* 0x000fec000383ffff */
[----:B------:R-:W-:-:S07]  /*06f0*/  IMAD.U32 R7, RZ, RZ, UR5 ;  /* 0x00000005ff077e24 */ /* 0x000fce000f8e00ff */
.L_x_42:
[----:B------:R-:W-:-:S09]  /*0700*/  UISETP.NE.AND UP2, UPT, UR6, URZ, UPT ;  /* 0x000000ff0600728c */ /* 0x000fd2000bf45270 */
[----:B------:R-:W-:Y:S05]  /*0710*/  BRA.U !UP2, `(.L_x_44) ;  /* 0x000000050a747547 */ /* 0x000fea000b800000 */
[----:B------:R-:W-:Y:S01]  /*0720*/  UISETP.NE.AND UP2, UPT, UR8, URZ, UPT ;  /* 0x000000ff0800728c */ /* 0x000fe2000bf45270 */
[----:B------:R-:W-:Y:S10]  /*0730*/  BRA.U !UP1, `(.L_x_45) ;  /* 0x0000000109a47547 */ /* 0x000ff4000b800000 */
[----:B------:R-:W0:Y:S01]  /*0740*/  LDCU UR9, c[0x0][0x398] ;  /* 0x00007300ff0977ac */ /* 0x000e220008000800 */
[----:B------:R-:W-:Y:S01]  /*0750*/  IMAD.IADD R14, R4, 0x1, R7 ;  /* 0x00000001040e7824 */ /* 0x000fe200078e0207 */
[----:B------:R-:W1:Y:S03]  /*0760*/  LDC.64 R8, c[0x0][0x388] ;  /* 0x0000e200ff087b82 */ /* 0x000e660000000a00 */
[C---:B------:R-:W-:Y:S01]  /*0770*/  VIADD R6, R14.reuse, 0x1 ;  /* 0x000000010e067836 */ /* 0x040fe20000000000 */
[C---:B------:R-:W-:Y:S01]  /*0780*/  IADD3 R17, PT, PT, R14.reuse, 0x3, RZ ;  /* 0x000000030e117810 */ /* 0x040fe20007ffe0ff */
[----:B------:R-:W-:-:S03]  /*0790*/  VIADD R16, R14, 0x2 ;  /* 0x000000020e107836 */ /* 0x000fc60000000000 */
[----:B------:R-:W2:Y:S01]  /*07a0*/  LDC.64 R10, c[0x0][0x380] ;  /* 0x0000e000ff0a7b82 */ /* 0x000ea20000000a00 */
[----:B0-----:R-:W-:Y:S02]  /*07b0*/  ISETP.GE.AND P1, PT, R14, UR9, PT ;  /* 0x000000090e007c0c */ /* 0x001fe4000bf26270 */
[----:B------:R-:W-:Y:S02]  /*07c0*/  ISETP.GE.AND P4, PT, R6, UR9, PT ;  /* 0x0000000906007c0c */ /* 0x000fe4000bf86270 */
[----:B------:R-:W-:Y:S02]  /*07d0*/  ISETP.GT.AND P1, PT, R14, -0x1, !P1 ;  /* 0xffffffff0e00780c */ /* 0x000fe40004f24270 */
[----:B------:R-:W-:Y:S02]  /*07e0*/  ISETP.GE.AND P2, PT, R16, UR9, PT ;  /* 0x0000000910007c0c */ /* 0x000fe4000bf46270 */
[----:B------:R-:W-:Y:S02]  /*07f0*/  PLOP3.LUT P1, PT, P0, P1, PT, 0x80, 0x8 ;  /* 0x000000000008781c */ /* 0x000fe40000723070 */
[----:B------:R-:W-:-:S02]  /*0800*/  ISETP.GT.AND P4, PT, R6, -0x1, !P4 ;  /* 0xffffffff0600780c */ /* 0x000fc40006784270 */
[----:B------:R-:W-:Y:S02]  /*0810*/  IADD3 R6, P5, PT, R7, UR7, RZ ;  /* 0x0000000707067c10 */ /* 0x000fe4000ffbe0ff */
[C---:B------:R-:W-:Y:S02]  /*0820*/  ISETP.GE.AND P3, PT, R17.reuse, UR9, PT ;  /* 0x0000000911007c0c */ /* 0x040fe4000bf66270 */
[----:B------:R-:W-:Y:S02]  /*0830*/  ISETP.GT.AND P2, PT, R16, -0x1, !P2 ;  /* 0xffffffff1000780c */ /* 0x000fe40005744270 */
[----:B------:R-:W-:Y:S02]  /*0840*/  PLOP3.LUT P4, PT, P0, P4, PT, 0x80, 0x8 ;  /* 0x000000000008781c */ /* 0x000fe40000789070 */
[----:B------:R-:W-:Y:S01]  /*0850*/  ISETP.GT.AND P3, PT, R17, -0x1, !P3 ;  /* 0xffffffff1100780c */ /* 0x000fe20005f64270 */
[----:B------:R-:W0:Y:S01]  /*0860*/  @P1 LDC.64 R12, c[0x0][0x388] ;  /* 0x0000e200ff0c1b82 */ /* 0x000e220000000a00 */
[----:B------:R-:W-:Y:S01]  /*0870*/  @P1 VIADD R15, R7, UR7 ;  /* 0x00000007070f1c36 */ /* 0x000fe20008000000 */
[----:B------:R-:W-:-:S02]  /*0880*/  PLOP3.LUT P2, PT, P0, P2, PT, 0x80, 0x8 ;  /* 0x000000000008781c */ /* 0x000fc40000745070 */
[----:B------:R-:W-:Y:S01]  /*0890*/  PLOP3.LUT P3, PT, P0, P3, PT, 0x80, 0x8 ;  /* 0x000000000008781c */ /* 0x000fe20000767070 */
[----:B0-----:R-:W-:-:S04]  /*08a0*/  @P1 IMAD.WIDE.U32 R12, R15, 0x4, R12 ;  /* 0x000000040f0c1825 */ /* 0x001fc800078e000c */
[----:B------:R-:W-:Y:S02]  /*08b0*/  IMAD R15, R5, UR9, R14 ;  /* 0x00000009050f7c24 */ /* 0x000fe4000f8e020e */
[----:B------:R-:W-:Y:S01]  /*08c0*/  IMAD.X R14, RZ, RZ, RZ, P5 ;  /* 0x000000ffff0e7224 */ /* 0x000fe200028e06ff */
[C---:B-1----:R-:W-:Y:S01]  /*08d0*/  LEA R8, P5, R6.reuse, R8, 0x2 ;  /* 0x0000000806087211 */ /* 0x042fe200078a10ff */
[----:B--2---:R-:W-:Y:S01]  /*08e0*/  IMAD.WIDE R10, R15, 0x4, R10 ;  /* 0x000000040f0a7825 */ /* 0x004fe200078e020a */
[----:B------:R-:W2:Y:S02]  /*08f0*/  @P1 LDG.E R12, desc[UR10][R12.64] ;  /* 0x0000000a0c0c1981 */ /* 0x000ea4000c1e1900 */
[----:B------:R-:W-:Y:S02]  /*0900*/  LEA.HI.X R9, R6, R9, R14, 0x2, P5 ;  /* 0x0000000906097211 */ /* 0x000fe400028f140e */
[----:B------:R-:W2:Y:S04]  /*0910*/  @P1 LDG.E R15, desc[UR10][R10.64] ;  /* 0x0000000a0a0f1981 */ /* 0x000ea8000c1e1900 */
[----:B------:R-:W3:Y:S04]  /*0920*/  @P4 LDG.E R17, desc[UR10][R10.64+0x4] ;  /* 0x0000040a0a114981 */ /* 0x000ee8000c1e1900 */
[----:B------:R-:W3:Y:S04]  /*0930*/  @P4 LDG.E R6, desc[UR10][R8.64+0x4] ;  /* 0x0000040a08064981 */ /* 0x000ee8000c1e1900 */
[----:B------:R-:W4:Y:S04]  /*0940*/  @P2 LDG.E R19, desc[UR10][R10.64+0x8] ;  /* 0x0000080a0a132981 */ /* 0x000f28000c1e1900 */
[----:B------:R-:W4:Y:S04]  /*0950*/  @P2 LDG.E R14, desc[UR10][R8.64+0x8] ;  /* 0x0000080a080e2981 */ /* 0x000f28000c1e1900 */
[----:B------:R-:W5:Y:S04]  /*0960*/  @P3 LDG.E R21, desc[UR10][R10.64+0xc] ;  /* 0x00000c0a0a153981 */ /* 0x000f68000c1e1900 */
[----:B------:R-:W5:Y:S01]  /*0970*/  @P3 LDG.E R16, desc[UR10][R8.64+0xc] ;  /* 0x00000c0a08103981 */ /* 0x000f62000c1e1900 */
[----:B------:R-:W-:-:S02]  /*0980*/  VIADD R7, R7, 0x4 ;  /* 0x0000000407077836 */ /* 0x000fc40000000000 */
[----:B--2---:R-:W-:-:S04]  /*0990*/  @P1 FFMA R2, R15, R12, R2 ;  /* 0x0000000c0f021223 */ /* 0x004fc80000000002 */
[----:B---3--:R-:W-:-:S04]  /*09a0*/  @P4 FFMA R2, R17, R6, R2 ;  /* 0x0000000611024223 */ /* 0x008fc80000000002 */
[----:B----4-:R-:W-:-:S04]  /*09b0*/  @P2 FFMA R2, R19, R14, R2 ;  /* 0x0000000e13022223 */ /* 0x010fc80000000002 */
[----:B-----5:R-:W-:-:S07]  /*09c0*/  @P3 FFMA R2, R21, R16, R2 ;  /* 0x0000001015023223 */ /* 0x020fce0000000002 */
.L_x_45:
[----:B------:R-:W-:Y:S05]  /*09d0*/  BRA.U !UP2, `(.L_x_44) ;  /* 0x000000010ac47547 */ /* 0x000fea000b800000 */
[----:B------:R-:W0:Y:S01]  /*09e0*/  LDCU UR9, c[0x0][0x3a0] ;  /* 0x00007400ff0977ac */ /* 0x000e220008000800 */
[----:B------:R-:W-:Y:S02]  /*09f0*/  UISETP.NE.AND UP2, UPT, UR8, 0x1, UPT ;  /* 0x000000010800788c */ /* 0x000fe4000bf45270 */
[----:B0-----:R-:W-:-:S07]  /*0a00*/  ULOP3.LUT UP3, URZ, UR9, 0x1, URZ, 0xc0, !UPT ;  /* 0x0000000109ff7892 */ /* 0x001fce000f86c0ff */
[----:B------:R-:W-:Y:S05]  /*0a10*/  BRA.U !UP2, `(.L_x_46) ;  /* 0x000000010a6c7547 */ /* 0x000fea000b800000 */
[----:B------:R-:W0:Y:S01]  /*0a20*/  LDCU UR9, c[0x0][0x398] ;  /* 0x00007300ff0977ac */ /* 0x000e220008000800 */
[----:B------:R-:W-:Y:S01]  /*0a30*/  IMAD.IADD R6, R4, 0x1, R7 ;  /* 0x0000000104067824 */ /* 0x000fe200078e0207 */
[----:B------:R-:W1:Y:S03]  /*0a40*/  LDC.64 R12, c[0x0][0x380] ;  /* 0x0000e000ff0c7b82 */ /* 0x000e660000000a00 */
[C---:B------:R-:W-:Y:S01]  /*0a50*/  VIADD R8, R6.reuse, 0x1 ;  /* 0x0000000106087836 */ /* 0x040fe20000000000 */
[----:B0-----:R-:W-:Y:S01]  /*0a60*/  ISETP.GE.AND P1, PT, R6, UR9, PT ;  /* 0x0000000906007c0c */ /* 0x001fe2000bf26270 */
[----:B------:R-:W-:-:S03]  /*0a70*/  IMAD R15, R5, UR9, R6 ;  /* 0x00000009050f7c24 */ /* 0x000fc6000f8e0206 */
[----:B------:R-:W-:Y:S02]  /*0a80*/  ISETP.GE.AND P2, PT, R8, UR9, PT ;  /* 0x0000000908007c0c */ /* 0x000fe4000bf46270 */
[----:B------:R-:W-:Y:S02]  /*0a90*/  ISETP.GT.AND P1, PT, R6, -0x1, !P1 ;  /* 0xffffffff0600780c */ /* 0x000fe40004f24270 */
[----:B------:R-:W-:Y:S02]  /*0aa0*/  ISETP.GT.AND P2, PT, R8, -0x1, !P2 ;  /* 0xffffffff0800780c */ /* 0x000fe40005744270 */
[----:B------:R-:W-:Y:S01]  /*0ab0*/  PLOP3.LUT P1, PT, P0, P1, PT, 0x80, 0x8 ;  /* 0x000000000008781c */ /* 0x000fe20000723070 */
[----:B-1----:R-:W-:Y:S01]  /*0ac0*/  IMAD.WIDE R12, R15, 0x4, R12 ;  /* 0x000000040f0c7825 */ /* 0x002fe200078e020c */
[----:B------:R-:W-:-:S11]  /*0ad0*/  PLOP3.LUT P2, PT, P0, P2, PT, 0x80, 0x8 ;  /* 0x000000000008781c */ /* 0x000fd60000745070 */
[----:B------:R-:W0:Y:S01]  /*0ae0*/  @P1 LDC.64 R10, c[0x0][0x388] ;  /* 0x0000e200ff0a1b82 */ /* 0x000e220000000a00 */
[C---:B------:R-:W-:Y:S01]  /*0af0*/  @P1 IADD3 R17, PT, PT, R7.reuse, UR7, RZ ;  /* 0x0000000707111c10 */ /* 0x040fe2000fffe0ff */
[----:B------:R-:W2:Y:S01]  /*0b00*/  @P1 LDG.E R15, desc[UR10][R12.64] ;  /* 0x0000000a0c0f1981 */ /* 0x000ea2000c1e1900 */
[----:B------:R-:W-:-:S05]  /*0b10*/  @P2 IADD3 R6, P3, PT, R7, UR7, RZ ;  /* 0x0000000707062c10 */ /* 0x000fca000ff7e0ff */
[----:B------:R-:W1:Y:S01]  /*0b20*/  @P2 LDC.64 R8, c[0x0][0x388] ;  /* 0x0000e200ff082b82 */ /* 0x000e620000000a00 */
[----:B------:R-:W-:Y:S02]  /*0b30*/  @P2 IMAD.X R14, RZ, RZ, RZ, P3 ;  /* 0x000000ffff0e2224 */ /* 0x000fe400018e06ff */
[----:B0-----:R-:W-:Y:S02]  /*0b40*/  @P1 IMAD.WIDE.U32 R10, R17, 0x4, R10 ;  /* 0x00000004110a1825 */ /* 0x001fe400078e000a */
[----:B------:R-:W3:Y:S04]  /*0b50*/  @P2 LDG.E R17, desc[UR10][R12.64+0x4] ;  /* 0x0000040a0c112981 */ /* 0x000ee8000c1e1900 */
[----:B------:R-:W2:Y:S01]  /*0b60*/  @P1 LDG.E R11, desc[UR10][R10.64] ;  /* 0x0000000a0a0b1981 */ /* 0x000ea2000c1e1900 */
[----:B-1----:R-:W-:-:S04]  /*0b70*/  @P2 LEA R8, P3, R6, R8, 0x2 ;  /* 0x0000000806082211 */ /* 0x002fc800078610ff */
[----:B------:R-:W-:-:S05]  /*0b80*/  @P2 LEA.HI.X R9, R6, R9, R14, 0x2, P3 ;  /* 0x0000000906092211 */ /* 0x000fca00018f140e */
[----:B------:R-:W3:Y:S01]  /*0b90*/  @P2 LDG.E R8, desc[UR10][R8.64+0x4] ;  /* 0x0000040a08082981 */ /* 0x000ee2000c1e1900 */
[----:B------:R-:W-:Y:S02]  /*0ba0*/  VIADD R7, R7, 0x2 ;  /* 0x0000000207077836 */ /* 0x000fe40000000000 */
[----:B--2---:R-:W-:-:S04]  /*0bb0*/  @P1 FFMA R2, R11, R15, R2 ;  /* 0x0000000f0b021223 */ /* 0x004fc80000000002 */
[----:B---3--:R-:W-:-:S07]  /*0bc0*/  @P2 FFMA R2, R17, R8, R2 ;  /* 0x0000000811022223 */ /* 0x008fce0000000002 */
.L_x_46:
[----:B------:R-:W-:Y:S05]  /*0bd0*/  BRA.U !UP3, `(.L_x_44) ;  /* 0x000000010b447547 */ /* 0x000fea000b800000 */
[----:B------:R-:W0:Y:S01]  /*0be0*/  LDCU UR9, c[0x0][0x398] ;  /* 0x00007300ff0977ac */ /* 0x000e220008000800 */
[----:B------:R-:W-:Y:S01]  /*0bf0*/  IMAD.IADD R6, R4, 0x1, R7 ;  /* 0x0000000104067824 */ /* 0x000fe200078e0207 */
[----:B------:R-:W-:Y:S04]  /*0c00*/  BSSY.RECONVERGENT B0, `(.L_x_44) ;  /* 0x000000e000007945 */ /* 0x000fe80003800200 */
[----:B0-----:R-:W-:-:S04]  /*0c10*/  ISETP.GE.AND P1, PT, R6, UR9, PT ;  /* 0x0000000906007c0c */ /* 0x001fc8000bf26270 */
[----:B------:R-:W-:-:S04]  /*0c20*/  ISETP.GT.AND P1, PT, R6, -0x1, !P1 ;  /* 0xffffffff0600780c */ /* 0x000fc80004f24270 */
[----:B------:R-:W-:-:S13]  /*0c30*/  PLOP3.LUT P1, PT, P0, P1, PT, 0x80, 0x8 ;  /* 0x000000000008781c */ /* 0x000fda0000723070 */
[----:B------:R-:W-:Y:S05]  /*0c40*/  @!P1 BRA `(.L_x_47) ;  /* 0x0000000000249947 */ /* 0x000fea0003800000 */
[----:B------:R-:W0:Y:S01]  /*0c50*/  LDC.64 R8, c[0x0][0x380] ;  /* 0x0000e000ff087b82 */ /* 0x000e220000000a00 */
[----:B------:R-:W-:Y:S02]  /*0c60*/  IMAD R5, R5, UR9, R6 ;  /* 0x0000000905057c24 */ /* 0x000fe4000f8e0206 */
[----:B------:R-:W-:-:S05]  /*0c70*/  VIADD R13, R7, UR7 ;  /* 0x00000007070d7c36 */ /* 0x000fca0008000000 */
[----:B------:R-:W1:Y:S01]  /*0c80*/  LDC.64 R10, c[0x0][0x388] ;  /* 0x0000e200ff0a7b82 */ /* 0x000e620000000a00 */
[----:B0-----:R-:W-:-:S06]  /*0c90*/  IMAD.WIDE R6, R5, 0x4, R8 ;  /* 0x0000000405067825 */ /* 0x001fcc00078e0208 */
[----:B------:R-:W2:Y:S01]  /*0ca0*/  LDG.E R7, desc[UR10][R6.64] ;  /* 0x0000000a06077981 */ /* 0x000ea2000c1e1900 */
[----:B-1----:R-:W-:-:S06]  /*0cb0*/  IMAD.WIDE.U32 R8, R13, 0x4, R10 ;  /* 0x000000040d087825 */ /* 0x002fcc00078e000a */
[----:B------:R-:W2:Y:S02]  /*0cc0*/  LDG.E R8, desc[UR10][R8.64] ;  /* 0x0000000a08087981 */ /* 0x000ea4000c1e1900 */
[----:B--2---:R-:W-:-:S07]  /*0cd0*/  FFMA R2, R7, R8, R2 ;  /* 0x0000000807027223 */ /* 0x004fce0000000002 */
.L_x_47:
[----:B------:R-:W-:Y:S05]  /*0ce0*/  BSYNC.RECONVERGENT B0 ;  /* 0x0000000000007941 */ /* 0x000fea0003800200 */
.L_x_44:
[----:B------:R-:W-:Y:S05]  /*0cf0*/  BRA.U UP0, `(.L_x_48) ;  /* 0xfffffff500307547 */ /* 0x000fea000b83ffff */
.L_x_41:
[----:B------:R-:W0:Y:S01]  /*0d00*/  LDC.64 R4, c[0x0][0x390] ;  /* 0x0000e400ff047b82 */ /* 0x000e220000000a00 */
[----:B------:R-:W1:Y:S02]  /*0d10*/  LDCU UR7, c[0x0][0x398] ;  /* 0x00007300ff0777ac */ /* 0x000e640008000800 */
[----:B-1----:R-:W-:-:S04]  /*0d20*/  IMAD R3, R0, UR7, R3 ;  /* 0x0000000700037c24 */ /* 0x002fc8000f8e0203 */
[----:B0-----:R-:W-:-:S05]  /*0d30*/  IMAD.WIDE R4, R3, 0x4, R4 ;  /* 0x0000000403047825 */ /* 0x001fca00078e0204 */
[----:B------:R-:W-:Y:S01]  /*0d40*/  STG.E desc[UR10][R4.64], R2 ;  /* 0x0000000204007986 */ /* 0x000fe2000c10190a */
[----:B------:R-:W-:Y:S05]  /*0d50*/  EXIT ;  /* 0x000000000000794d */ /* 0x000fea0003800000 */
.L_x_49:
        /* <DEDUP_REMOVED lines=10> */
.L_x_68:


//--------------------- .text._Z13conv1d_sharedPfS_S_ii --------------------------
	.section	.text._Z13conv1d_sharedPfS_S_ii,"ax",@progbits
	.align	128
        .global         _Z13conv1d_sharedPfS_S_ii
        .type           _Z13conv1d_sharedPfS_S_ii,@function
        .size           _Z13conv1d_sharedPfS_S_ii,(.L_x_69 - _Z13conv1d_sharedPfS_S_ii)
        .other          _Z13conv1d_sharedPfS_S_ii,@"STO_CUDA_ENTRY STV_DEFAULT"
_Z13conv1d_sharedPfS_S_ii:
.text._Z13conv1d_sharedPfS_S_ii:
[----:B------:R-:W-:Y:S01]  /*0000*/  LDC R1, c[0x0][0x37c] ;  /* 0x0000df00ff017b82 */ /* 0x000fe20000000800 */
[----:B------:R-:W0:Y:S07]  /*0010*/  S2R R0, SR_TID.X ;  /* 0x0000000000007919 */ /* 0x000e2e0000002100 */
[----:B------:R-:W1:Y:S01]  /*0020*/  S2UR UR4, SR_CTAID.X ;  /* 0x00000000000479c3 */ /* 0x000e620000002500 */
[----:B------:R-:W1:Y:S01]  /*0030*/  LDCU UR5, c[0x0][0x360] ;  /* 0x00006c00ff0577ac */ /* 0x000e620008000800 */
[----:B------:R-:W2:Y:S06]  /*0040*/  LDCU UR8, c[0x0][0x398] ;  /* 0x00007300ff0877ac */ /* 0x000eac0008000800 */
[----:B------:R-:W3:Y:S01]  /*0050*/  LDC R3, c[0x0][0x39c] ;  /* 0x0000e700ff037b82 */ /* 0x000ee20000000800 */
[----:B------:R-:W4:Y:S01]  /*0060*/  LDCU.64 UR6, c[0x0][0x358] ;  /* 0x00006b00ff0677ac */ /* 0x000f220008000a00 */
[----:B-1----:R-:W-:-:S06]  /*0070*/  UIMAD UR4, UR5, UR4, URZ ;  /* 0x00000004050472a4 */ /* 0x002fcc000f8e02ff */
[C---:B0-----:R-:W-:Y:S01]  /*0080*/  VIADD R2, R0.reuse, UR4 ;  /* 0x0000000400027c36 */ /* 0x041fe20008000000 */
[----:B---3--:R-:W-:-:S04]  /*0090*/  ISETP.GE.AND P1, PT, R0, R3, PT ;  /* 0x000000030000720c */ /* 0x008fc80003f26270 */
[----:B--2---:R-:W-:-:S09]  /*00a0*/  ISETP.GE.AND P0, PT, R2, UR8, PT ;  /* 0x0000000802007c0c */ /* 0x004fd2000bf06270 */
[----:B------:R-:W0:Y:S08]  /*00b0*/  @!P1 LDC.64 R8, c[0x0][0x388] ;  /* 0x0000e200ff089b82 */ /* 0x000e300000000a00 */
[----:B------:R-:W1:Y:S01]  /*00c0*/  @!P0 LDC.64 R10, c[0x0][0x380] ;  /* 0x0000e000ff0a8b82 */ /* 0x000e620000000a00 */
[----:B0-----:R-:W-:-:S06]  /*00d0*/  @!P1 IMAD.WIDE.U32 R8, R0, 0x4, R8 ;  /* 0x0000000400089825 */ /* 0x001fcc00078e0008 */
[----:B----4-:R0:W2:Y:S01]  /*00e0*/  @!P1 LDG.E R8, desc[UR6][R8.64] ;  /* 0x0000000608089981 */ /* 0x0100a2000c1e1900 */
[----:B-1----:R-:W-:-:S06]  /*00f0*/  @!P0 IMAD.WIDE R10, R2, 0x4, R10 ;  /* 0x00000004020a8825 */ /* 0x002fcc00078e020a */
[----:B------:R1:W3:Y:S01]  /*0100*/  @!P0 LDG.E R10, desc[UR6][R10.64] ;  /* 0x000000060a0a8981 */ /* 0x0002e2000c1e1900 */
[----:B------:R-:W4:Y:S01]  /*0110*/  S2R R4, SR_CgaCtaId ;  /* 0x0000000000047919 */ /* 0x000f220000008800 */
[----:B------:R-:W-:Y:S02]  /*0120*/  MOV R5, 0x400 ;  /* 0x0000040000057802 */ /* 0x000fe40000000f00 */
[----:B------:R-:W-:-:S04]  /*0130*/  LEA.HI R6, R3, R3, RZ, 0x1 ;  /* 0x0000000303067211 */ /* 0x000fc800078f08ff */
[----:B------:R-:W-:Y:S02]  /*0140*/  SHF.R.S32.HI R13, RZ, 0x1, R6 ;  /* 0x00000001ff0d7819 */ /* 0x000fe40000011406 */
[----:B----4-:R-:W-:Y:S01]  /*0150*/  LEA R5, R4, R5, 0x18 ;  /* 0x0000000504057211 */ /* 0x010fe200078ec0ff */
[----:B------:R-:W-:-:S05]  /*0160*/  VIADD R4, R3, UR5 ;  /* 0x0000000503047c36 */ /* 0x000fca0008000000 */
[----:B------:R-:W-:Y:S01]  /*0170*/  LEA R7, R4, R5, 0x2 ;  /* 0x0000000504077211 */ /* 0x000fe200078e10ff */
[----:B------:R-:W-:-:S03]  /*0180*/  IMAD.IADD R4, R13, 0x1, R0 ;  /* 0x000000010d047824 */ /* 0x000fc600078e0200 */
[----:B0-----:R-:W-:Y:S01]  /*0190*/  @!P1 LEA R9, R0, R7, 0x2 ;  /* 0x0000000700099211 */ /* 0x001fe200078e10ff */
[----:B-1----:R-:W-:Y:S01]  /*01a0*/  IMAD R11, R4, 0x4, R5 ;  /* 0x00000004040b7824 */ /* 0x002fe200078e0205 */
[----:B------:R-:W-:Y:S01]  /*01b0*/  ISETP.GE.AND P2, PT, R0, R13, PT ;  /* 0x0000000d0000720c */ /* 0x000fe20003f46270 */
[----:B------:R-:W-:Y:S02]  /*01c0*/  BSSY.RECONVERGENT B0, `(.L_x_50) ;  /* 0x0000016000007945 */ /* 0x000fe40003800200 */
[----:B--2---:R0:W-:Y:S04]  /*01d0*/  @!P1 STS [R9+-0x4], R8 ;  /* 0xfffffc0809009388 */ /* 0x0041e80000000800 */
[----:B---3--:R0:W-:Y:S04]  /*01e0*/  @!P0 STS [R11], R10 ;  /* 0x0000000a0b008388 */ /* 0x0081e80000000800 */
[----:B------:R0:W-:Y:S02]  /*01f0*/  @P0 STS [R11], RZ ;  /* 0x000000ff0b000388 */ /* 0x0001e40000000800 */
[----:B------:R-:W-:Y:S05]  /*0200*/  @P2 BRA `(.L_x_51) ;  /* 0x0000000000442947 */ /* 0x000fea0003800000 */
[----:B------:R-:W-:Y:S01]  /*0210*/  IADD3 R13, PT, PT, R0, UR4, -R13 ;  /* 0x00000004000d7c10 */ /* 0x000fe2000fffe80d */
[----:B------:R-:W-:Y:S01]  /*0220*/  HFMA2 R12, -RZ, RZ, 0, 0 ;  /* 0x00000000ff0c7431 */ /* 0x000fe200000001ff */
[----:B------:R-:W-:Y:S01]  /*0230*/  IADD3 R15, PT, PT, R2, UR5, RZ ;  /* 0x00000005020f7c10 */ /* 0x000fe2000fffe0ff */
[----:B------:R-:W-:Y:S01]  /*0240*/  IMAD.MOV.U32 R6, RZ, RZ, RZ ;  /* 0x000000ffff067224 */ /* 0x000fe200078e00ff */
[----:B------:R-:W-:Y:S02]  /*0250*/  ISETP.GE.AND P1, PT, R13, RZ, PT ;  /* 0x000000ff0d00720c */ /* 0x000fe40003f26270 */
[----:B------:R-:W-:-:S11]  /*0260*/  ISETP.GE.AND P2, PT, R15, UR8, PT ;  /* 0x000000080f007c0c */ /* 0x000fd6000bf46270 */
[----:B0-----:R-:W0:Y:S08]  /*0270*/  @P1 LDC.64 R8, c[0x0][0x380] ;  /* 0x0000e000ff081b82 */ /* 0x001e300000000a00 */
[----:B------:R-:W1:Y:S01]  /*0280*/  @!P2 LDC.64 R10, c[0x0][0x380] ;  /* 0x0000e000ff0aab82 */ /* 0x000e620000000a00 */
[----:B0-----:R-:W-:-:S05]  /*0290*/  @P1 IMAD.WIDE.U32 R8, R13, 0x4, R8 ;  /* 0x000000040d081825 */ /* 0x001fca00078e0008 */
[----:B------:R-:W2:Y:S01]  /*02a0*/  @P1 LDG.E R6, desc[UR6][R8.64] ;  /* 0x0000000608061981 */ /* 0x000ea2000c1e1900 */
[----:B-1----:R-:W-:-:S05]  /*02b0*/  @!P2 IMAD.WIDE R10, R15, 0x4, R10 ;  /* 0x000000040f0aa825 */ /* 0x002fca00078e020a */
[----:B------:R-:W3:Y:S01]  /*02c0*/  @!P2 LDG.E R12, desc[UR6][R10.64] ;  /* 0x000000060a0ca981 */ /* 0x000ee2000c1e1900 */
[----:B------:R-:W-:Y:S01]  /*02d0*/  VIADD R4, R4, UR5 ;  /* 0x0000000504047c36 */ /* 0x000fe20008000000 */
[----:B------:R-:W-:-:S03]  /*02e0*/  LEA R13, R0, R5, 0x2 ;  /* 0x00000005000d7211 */ /* 0x000fc600078e10ff */
[----:B------:R-:W-:Y:S02]  /*02f0*/  IMAD R15, R4, 0x4, R5 ;  /* 0x00000004040f7824 */ /* 0x000fe400078e0205 */
[----:B--2---:R1:W-:Y:S04]  /*0300*/  STS [R13], R6 ;  /* 0x000000060d007388 */ /* 0x0043e80000000800 */
[----:B---3--:R1:W-:Y:S02]  /*0310*/  STS [R15], R12 ;  /* 0x0000000c0f007388 */ /* 0x0083e40000000800 */
.L_x_51:
[----:B------:R-:W-:Y:S05]  /*0320*/  BSYNC.RECONVERGENT B0 ;  /* 0x0000000000007941 */ /* 0x000fea0003800200 */
.L_x_50:
[----:B------:R-:W-:Y:S06]  /*0330*/  BAR.SYNC.DEFER_BLOCKING 0x0 ;  /* 0x0000000000007b1d */ /* 0x000fec0000010000 */
[----:B------:R-:W-:Y:S05]  /*0340*/  @P0 EXIT ;  /* 0x000000000000094d */ /* 0x000fea0003800000 */
[----:B------:R-:W-:Y:S02]  /*0350*/  ISETP.GE.AND P0, PT, R3, 0x1, PT ;  /* 0x000000010300780c */ /* 0x000fe40003f06270 */
[----:B------:R-:W-:-:S11]  /*0360*/  MOV R18, RZ ;  /* 0x000000ff00127202 */ /* 0x000fd60000000f00 */
[----:B------:R-:W-:Y:S05]  /*0370*/  @!P0 BRA `(.L_x_52) ;  /* 0x00000004004c8947 */ /* 0x000fea0003800000 */
[C---:B------:R-:W-:Y:S01]  /*0380*/  ISETP.GE.U32.AND P0, PT, R3.reuse, 0x8, PT ;  /* 0x000000080300780c */ /* 0x040fe20003f06070 */
[----:B-1----:R-:W-:Y:S01]  /*0390*/  HFMA2 R6, -RZ, RZ, 0, 0 ;  /* 0x00000000ff067431 */ /* 0x002fe200000001ff */
[----:B------:R-:W-:Y:S01]  /*03a0*/  LOP3.LUT R25, R3, 0x7, RZ, 0xc0, !PT ;  /* 0x0000000703197812 */ /* 0x000fe200078ec0ff */
[----:B------:R-:W-:-:S03]  /*03b0*/  IMAD.MOV.U32 R18, RZ, RZ, RZ ;  /* 0x000000ffff127224 */ /* 0x000fc600078e00ff */
[----:B------:R-:W-:-:S07]  /*03c0*/  ISETP.NE.AND P1, PT, R25, RZ, PT ;  /* 0x000000ff1900720c */ /* 0x000fce0003f25270 */
[----:B------:R-:W-:Y:S06]  /*03d0*/  @!P0 BRA `(.L_x_53) ;  /* 0x00000000008c8947 */ /* 0x000fec0003800000 */
[----:B0-----:R-:W-:Y:S01]  /*03e0*/  IMAD R9, R0, 0x4, R5 ;  /* 0x0000000400097824 */ /* 0x001fe200078e0205 */
[----:B------:R-:W-:Y:S01]  /*03f0*/  LOP3.LUT R6, R3, 0x7ffffff8, RZ, 0xc0, !PT ;  /* 0x7ffffff803067812 */ /* 0x000fe200078ec0ff */
[----:B------:R-:W-:Y:S01]  /*0400*/  IMAD.MOV.U32 R18, RZ, RZ, RZ ;  /* 0x000000ffff127224 */ /* 0x000fe200078e00ff */
[----:B------:R-:W-:Y:S02]  /*0410*/  IADD3 R4, PT, PT, R7, 0xc, RZ ;  /* 0x0000000c07047810 */ /* 0x000fe40007ffe0ff */
[----:B------:R-:W-:Y:S01]  /*0420*/  IADD3 R9, PT, PT, R9, 0x10, RZ ;  /* 0x0000001009097810 */ /* 0x000fe20007ffe0ff */
[----:B------:R-:W-:-:S07]  /*0430*/  IMAD.MOV R8, RZ, RZ, -R6 ;  /* 0x000000ffff087224 */ /* 0x000fce00078e0a06 */
.L_x_54:
[----:B------:R-:W-:Y:S01]  /*0440*/  LDS R19, [R9+-0x10] ;  /* 0xfffff00009137984 */ /* 0x000fe20000000800 */
[----:B------:R-:W-:-:S03]  /*0450*/  IADD3 R8, PT, PT, R8, 0x8, RZ ;  /* 0x0000000808087810 */ /* 0x000fc60007ffe0ff */
[----:B------:R-:W0:Y:S01]  /*0460*/  LDS R20, [R4+-0x10] ;  /* 0xfffff00004147984 */ /* 0x000e220000000800 */
[----:B------:R-:W-:-:S03]  /*0470*/  ISETP.NE.AND P0, PT, R8, RZ, PT ;  /* 0x000000ff0800720c */ /* 0x000fc60003f05270 */
[----:B------:R-:W-:Y:S04]  /*0480*/  LDS R21, [R9+-0xc] ;  /* 0xfffff40009157984 */ /* 0x000fe80000000800 */
[----:B------:R-:W1:Y:S04]  /*0490*/  LDS R22, [R4+-0xc] ;  /* 0xfffff40004167984 */ /* 0x000e680000000800 */
[----:B------:R-:W-:Y:S04]  /*04a0*/  LDS R23, [R9+-0x8] ;  /* 0xfffff80009177984 */ /* 0x000fe80000000800 */
[----:B------:R-:W2:Y:S04]  /*04b0*/  LDS R24, [R4+-0x8] ;  /* 0xfffff80004187984 */ /* 0x000ea80000000800 */
[----:B------:R-:W-:Y:S04]  /*04c0*/  LDS R16, [R9+-0x4] ;  /* 0xfffffc0009107984 */ /* 0x000fe80000000800 */
[----:B------:R-:W3:Y:S04]  /*04d0*/  LDS R17, [R4+-0x4] ;  /* 0xfffffc0004117984 */ /* 0x000ee80000000800 */
[----:B------:R-:W-:Y:S04]  /*04e0*/  LDS R14, [R9] ;  /* 0x00000000090e7984 */ /* 0x000fe80000000800 */
[----:B------:R-:W4:Y:S04]  /*04f0*/  LDS R15, [R4] ;  /* 0x00000000040f7984 */ /* 0x000f280000000800 */
[----:B------:R-:W-:Y:S04]  /*0500*/  LDS R12, [R9+0x4] ;  /* 0x00000400090c7984 */ /* 0x000fe80000000800 */
[----:B------:R-:W5:Y:S01]  /*0510*/  LDS R13, [R4+0x4] ;  /* 0x00000400040d7984 */ /* 0x000f620000000800 */
[----:B0-----:R-:W-:-:S03]  /*0520*/  FFMA R20, R19, R20, R18 ;  /* 0x0000001413147223 */ /* 0x001fc60000000012 */
[----:B------:R-:W-:Y:S04]  /*0530*/  LDS R10, [R9+0x8] ;  /* 0x00000800090a7984 */ /* 0x000fe80000000800 */
[----:B------:R-:W0:Y:S01]  /*0540*/  LDS R11, [R4+0x8] ;  /* 0x00000800040b7984 */ /* 0x000e220000000800 */
[----:B-1----:R-:W-:-:S03]  /*0550*/  FFMA R20, R21, R22, R20 ;  /* 0x0000001615147223 */ /* 0x002fc60000000014 */
[----:B------:R1:W-:Y:S04]  /*0560*/  LDS R18, [R9+0xc] ;  /* 0x00000c0009127984 */ /* 0x0003e80000000800 */
[----:B------:R3:W0:Y:S01]  /*0570*/  LDS R19, [R4+0xc] ;  /* 0x00000c0004137984 */ /* 0x0006220000000800 */
[----:B--2---:R-:W-:Y:S01]  /*0580*/  FFMA R23, R23, R24, R20 ;  /* 0x0000001817177223 */ /* 0x004fe20000000014 */
[----:B-1----:R-:W-:-:S03]  /*0590*/  VIADD R9, R9, 0x20 ;  /* 0x0000002009097836 */ /* 0x002fc60000000000 */
[----:B---3--:R-:W-:Y:S01]  /*05a0*/  FFMA R17, R16, R17, R23 ;  /* 0x0000001110117223 */ /* 0x008fe20000000017 */
[----:B------:R-:W-:-:S03]  /*05b0*/  IADD3 R4, PT, PT, R4, 0x20, RZ ;  /* 0x0000002004047810 */ /* 0x000fc60007ffe0ff */
[----:B----4-:R-:W-:-:S04]  /*05c0*/  FFMA R15, R14, R15, R17 ;  /* 0x0000000f0e0f7223 */ /* 0x010fc80000000011 */
[----:B-----5:R-:W-:-:S04]  /*05d0*/  FFMA R13, R12, R13, R15 ;  /* 0x0000000d0c0d7223 */ /* 0x020fc8000000000f */
[----:B0-----:R-:W-:-:S04]  /*05e0*/  FFMA R11, R10, R11, R13 ;  /* 0x0000000b0a0b7223 */ /* 0x001fc8000000000d */
[----:B------:R-:W-:Y:S01]  /*05f0*/  FFMA R18, R18, R19, R11 ;  /* 0x0000001312127223 */ /* 0x000fe2000000000b */
[----:B------:R-:W-:Y:S06]  /*0600*/  @P0 BRA `(.L_x_54) ;  /* 0xfffffffc008c0947 */ /* 0x000fec000383ffff */
.L_x_53:
[----:B------:R-:W-:Y:S05]  /*0610*/  @!P1 BRA `(.L_x_52) ;  /* 0x0000000000a49947 */ /* 0x000fea0003800000 */
[----:B------:R-:W-:Y:S02]  /*0620*/  ISETP.GE.U32.AND P0, PT, R25, 0x4, PT ;  /* 0x000000041900780c */ /* 0x000fe40003f06070 */
[----:B------:R-:W-:-:S04]  /*0630*/  LOP3.LUT R17, R3, 0x3, RZ, 0xc0, !PT ;  /* 0x0000000303117812 */ /* 0x000fc800078ec0ff */
[----:B------:R-:W-:-:S07]  /*0640*/  ISETP.NE.AND P1, PT, R17, RZ, PT ;  /* 0x000000ff1100720c */ /* 0x000fce0003f25270 */
[----:B------:R-:W-:Y:S06]  /*0650*/  @!P0 BRA `(.L_x_55) ;  /* 0x0000000000408947 */ /* 0x000fec0003800000 */
[C---:B------:R-:W-:Y:S01]  /*0660*/  IMAD.IADD R4, R6.reuse, 0x1, R0 ;  /* 0x0000000106047824 */ /* 0x040fe200078e0200 */
[C---:B0-----:R-:W-:Y:S02]  /*0670*/  LEA R8, R6.reuse, R7, 0x2 ;  /* 0x0000000706087211 */ /* 0x041fe400078e10ff */
[----:B------:R-:W-:Y:S01]  /*0680*/  IADD3 R6, PT, PT, R6, 0x4, RZ ;  /* 0x0000000406067810 */ /* 0x000fe20007ffe0ff */
[----:B------:R-:W-:Y:S02]  /*0690*/  IMAD R4, R4, 0x4, R5 ;  /* 0x0000000404047824 */ /* 0x000fe400078e0205 */
[----:B------:R-:W-:Y:S04]  /*06a0*/  LDS R10, [R8+-0x4] ;  /* 0xfffffc00080a7984 */ /* 0x000fe80000000800 */
[----:B------:R-:W0:Y:S04]  /*06b0*/  LDS R9, [R4] ;  /* 0x0000000004097984 */ /* 0x000e280000000800 */
[----:B------:R-:W-:Y:S04]  /*06c0*/  LDS R11, [R8] ;  /* 0x00000000080b7984 */ /* 0x000fe80000000800 */
[----:B------:R-:W1:Y:S04]  /*06d0*/  LDS R12, [R4+0x4] ;  /* 0x00000400040c7984 */ /* 0x000e680000000800 */
[----:B------:R-:W-:Y:S04]  /*06e0*/  LDS R13, [R8+0x4] ;  /* 0x00000400080d7984 */ /* 0x000fe80000000800 */
[----:B------:R-:W2:Y:S04]  /*06f0*/  LDS R14, [R4+0x8] ;  /* 0x00000800040e7984 */ /* 0x000ea80000000800 */
[----:B------:R-:W-:Y:S04]  /*0700*/  LDS R15, [R8+0x8] ;  /* 0x00000800080f7984 */ /* 0x000fe80000000800 */
[----:B------:R-:W3:Y:S01]  /*0710*/  LDS R16, [R4+0xc] ;  /* 0x00000c0004107984 */ /* 0x000ee20000000800 */
[----:B0-----:R-:W-:-:S04]  /*0720*/  FFMA R9, R9, R10, R18 ;  /* 0x0000000a09097223 */ /* 0x001fc80000000012 */
[----:B-1----:R-:W-:-:S04]  /*0730*/  FFMA R9, R12, R11, R9 ;  /* 0x0000000b0c097223 */ /* 0x002fc80000000009 */
[----:B--2---:R-:W-:-:S04]  /*0740*/  FFMA R9, R14, R13, R9 ;  /* 0x0000000d0e097223 */ /* 0x004fc80000000009 */
[----:B---3--:R-:W-:-:S07]  /*0750*/  FFMA R18, R16, R15, R9 ;  /* 0x0000000f10127223 */ /* 0x008fce0000000009 */
.L_x_55:
[----:B------:R-:W-:Y:S05]  /*0760*/  @!P1 BRA `(.L_x_52) ;  /* 0x0000000000509947 */ /* 0x000fea0003800000 */
[----:B------:R-:W-:Y:S02]  /*0770*/  ISETP.NE.AND P0, PT, R17, 0x1, PT ;  /* 0x000000011100780c */ /* 0x000fe40003f05270 */
[----:B------:R-:W-:-:S04]  /*0780*/  LOP3.LUT R3, R3, 0x1, RZ, 0xc0, !PT ;  /* 0x0000000103037812 */ /* 0x000fc800078ec0ff */
[----:B------:R-:W-:-:S07]  /*0790*/  ISETP.NE.U32.AND P1, PT, R3, 0x1, PT ;  /* 0x000000010300780c */ /* 0x000fce0003f25070 */
        /* <DEDUP_REMOVED lines=8> */
[----:B------:R-:W1:Y:S01]  /*0820*/  LDS R10, [R4+0x4] ;  /* 0x00000400040a7984 */ /* 0x000e620000000800 */
[----:B0-----:R-:W-:-:S04]  /*0830*/  FFMA R3, R3, R9, R18 ;  /* 0x0000000903037223 */ /* 0x001fc80000000012 */
[----:B-1----:R-:W-:-:S07]  /*0840*/  FFMA R18, R10, R11, R3 ;  /* 0x0000000b0a127223 */ /* 0x002fce0000000003 */
.L_x_56:
[----:B------:R-:W-:Y:S01]  /*0850*/  @!P1 IMAD.IADD R0, R0, 0x1, R6 ;  /* 0x0000000100009824 */ /* 0x000fe200078e0206 */
[----:B------:R-:W-:-:S03]  /*0860*/  @!P1 LEA R6, R6, R7, 0x2 ;  /* 0x0000000706069211 */ /* 0x000fc600078e10ff */
[----:B------:R-:W-:-:S03]  /*0870*/  @!P1 IMAD R0, R0, 0x4, R5 ;  /* 0x0000000400009824 */ /* 0x000fc600078e0205 */
[----:B------:R-:W-:Y:S04]  /*0880*/  @!P1 LDS R6, [R6+-0x4] ;  /* 0xfffffc0006069984 */ /* 0x000fe80000000800 */
[----:B------:R-:W1:Y:S02]  /*0890*/  @!P1 LDS R3, [R0] ;  /* 0x0000000000039984 */ /* 0x000e640000000800 */
[----:B-1----:R-:W-:-:S07]  /*08a0*/  @!P1 FFMA R18, R3, R6, R18 ;  /* 0x0000000603129223 */ /* 0x002fce0000000012 */
.L_x_52:
[----:B------:R-:W2:Y:S02]  /*08b0*/  LDC.64 R4, c[0x0][0x390] ;  /* 0x0000e400ff047b82 */ /* 0x000ea40000000a00 */
[----:B--2---:R-:W-:-:S05]  /*08c0*/  IMAD.WIDE R2, R2, 0x4, R4 ;  /* 0x0000000402027825 */ /* 0x004fca00078e0204 */
[----:B------:R-:W-:Y:S01]  /*08d0*/  STG.E desc[UR6][R2.64], R18 ;  /* 0x0000001202007986 */ /* 0x000fe2000c101906 */
[----:B------:R-:W-:Y:S05]  /*08e0*/  EXIT ;  /* 0x000000000000794d */ /* 0x000fea0003800000 */
.L_x_57:
        /* <DEDUP_REMOVED lines=9> */
.L_x_69:


//--------------------- .text._Z12conv1d_naivePfS_S_ii --------------------------
	.section	.text._Z12conv1d_naivePfS_S_ii,"ax",@progbits
	.align	128
        .global         _Z12conv1d_naivePfS_S_ii
        .type           _Z12conv1d_naivePfS_S_ii,@function
        .size           _Z12conv1d_naivePfS_S_ii,(.L_x_70 - _Z12conv1d_naivePfS_S_ii)
        .other          _Z12conv1d_naivePfS_S_ii,@"STO_CUDA_ENTRY STV_DEFAULT"
_Z12conv1d_naivePfS_S_ii:
.text._Z12conv1d_naivePfS_S_ii:
[----:B------:R-:W-:Y:S01]  /*0000*/  LDC R1, c[0x0][0x37c] ;  /* 0x0000df00ff017b82 */ /* 0x000fe20000000800 */
[----:B------:R-:W0:Y:S07]  /*0010*/  S2R R3, SR_TID.X ;  /* 0x0000000000037919 */ /* 0x000e2e0000002100 */
[----:B------:R-:W0:Y:S01]  /*0020*/  S2UR UR4, SR_CTAID.X ;  /* 0x00000000000479c3 */ /* 0x000e220000002500 */
[----:B------:R-:W1:Y:S07]  /*0030*/  LDCU UR5, c[0x0][0x398] ;  /* 0x00007300ff0577ac */ /* 0x000e6e0008000800 */
[----:B------:R-:W0:Y:S02]  /*0040*/  LDC R2, c[0x0][0x360] ;  /* 0x0000d800ff027b82 */ /* 0x000e240000000800 */
[----:B0-----:R-:W-:-:S05]  /*0050*/  IMAD R2, R2, UR4, R3 ;  /* 0x0000000402027c24 */ /* 0x001fca000f8e0203 */
[----:B-1----:R-:W-:-:S13]  /*0060*/  ISETP.GE.AND P0, PT, R2, UR5, PT ;  /* 0x0000000502007c0c */ /* 0x002fda000bf06270 */
[----:B------:R-:W-:Y:S05]  /*0070*/  @P0 EXIT ;  /* 0x000000000000094d */ /* 0x000fea0003800000 */
[----:B------:R-:W0:Y:S01]  /*0080*/  LDCU UR4, c[0x0][0x39c] ;  /* 0x00007380ff0477ac */ /* 0x000e220008000800 */
[----:B------:R-:W-:Y:S01]  /*0090*/  HFMA2 R0, -RZ, RZ, 0, 0 ;  /* 0x00000000ff007431 */ /* 0x000fe200000001ff */
[----:B------:R-:W1:Y:S01]  /*00a0*/  LDCU.64 UR8, c[0x0][0x358] ;  /* 0x00006b00ff0877ac */ /* 0x000e620008000a00 */
[----:B0-----:R-:W-:-:S09]  /*00b0*/  UISETP.GE.AND UP0, UPT, UR4, 0x1, UPT ;  /* 0x000000010400788c */ /* 0x001fd2000bf06270 */
[----:B-1----:R-:W-:Y:S05]  /*00c0*/  BRA.U !UP0, `(.L_x_58) ;  /* 0x0000000908847547 */ /* 0x002fea000b800000 */
[----:B------:R-:W-:Y:S01]  /*00d0*/  UISETP.GE.U32.AND UP0, UPT, UR4, 0x8, UPT ;  /* 0x000000080400788c */ /* 0x000fe2000bf06070 */
[----:B------:R-:W-:Y:S01]  /*00e0*/  IMAD.MOV.U32 R0, RZ, RZ, RZ ;  /* 0x000000ffff007224 */ /* 0x000fe200078e00ff */
[----:B------:R-:W-:Y:S01]  /*00f0*/  USHF.R.U32.HI UR6, URZ, 0x1, UR4 ;  /* 0x00000001ff067899 */ /* 0x000fe20008011604 */
[----:B------:R-:W-:Y:S01]  /*0100*/  MOV R3, RZ ;  /* 0x000000ff00037202 */ /* 0x000fe20000000f00 */
[----:B------:R-:W-:-:S04]  /*0110*/  ULOP3.LUT UR7, UR4, 0x7, URZ, 0xc0, !UPT ;  /* 0x0000000704077892 */ /* 0x000fc8000f8ec0ff */
[----:B------:R-:W-:Y:S01]  /*0120*/  VIADD R4, R2, -UR6 ;  /* 0x8000000602047c36 */ /* 0x000fe20008000000 */
[----:B------:R-:W-:Y:S01]  /*0130*/  UISETP.NE.AND UP1, UPT, UR7, URZ, UPT ;  /* 0x000000ff0700728c */ /* 0x000fe2000bf25270 */
[----:B------:R-:W-:Y:S10]  /*0140*/  BRA.U !UP0, `(.L_x_59) ;  /* 0x0000000508287547 */ /* 0x000ff4000b800000 */
[----:B------:R-:W0:Y:S01]  /*0150*/  LDC.64 R8, c[0x0][0x388] ;  /* 0x0000e200ff087b82 */ /* 0x000e220000000a00 */
[----:B------:R-:W-:Y:S01]  /*0160*/  ULOP3.LUT UR4, UR4, 0x7ffffff8, URZ, 0xc0, !UPT ;  /* 0x7ffffff804047892 */ /* 0x000fe2000f8ec0ff */
[----:B------:R-:W-:Y:S01]  /*0170*/  MOV R0, RZ ;  /* 0x000000ff00007202 */ /* 0x000fe20000000f00 */
[----:B------:R-:W-:Y:S01]  /*0180*/  IMAD.MOV.U32 R5, RZ, RZ, RZ ;  /* 0x000000ffff057224 */ /* 0x000fe200078e00ff */
[----:B------:R-:W1:Y:S03]  /*0190*/  LDCU UR5, c[0x0][0x398] ;  /* 0x00007300ff0577ac */ /* 0x000e660008000800 */
[----:B------:R-:W-:-:S07]  /*01a0*/  MOV R3, UR4 ;  /* 0x0000000400037c02 */ /* 0x000fce0008000f00 */
.L_x_60:
[----:B------:R-:W-:Y:S02]  /*01b0*/  IMAD.IADD R27, R4, 0x1, R5 ;  /* 0x00000001041b7824 */ /* 0x000fe400078e0205 */
[----:B0-----:R-:W-:-:S03]  /*01c0*/  IMAD.WIDE.U32 R14, R5, 0x4, R8 ;  /* 0x00000004050e7825 */ /* 0x001fc600078e0008 */
[----:B-1----:R-:W-:-:S04]  /*01d0*/  ISETP.GE.AND P6, PT, R27, UR5, PT ;  /* 0x000000051b007c0c */ /* 0x002fc8000bfc6270 */
[----:B------:R-:W-:-:S13]  /*01e0*/  ISETP.LT.OR P6, PT, R27, RZ, P6 ;  /* 0x000000ff1b00720c */ /* 0x000fda00037c1670 */
[----:B------:R-:W0:Y:S01]  /*01f0*/  @!P6 LDC.64 R6, c[0x0][0x380] ;  /* 0x0000e000ff06eb82 */ /* 0x000e220000000a00 */
[----:B------:R-:W2:Y:S01]  /*0200*/  @!P6 LDG.E R10, desc[UR8][R14.64] ;  /* 0x000000080e0ae981 */ /* 0x000ea2000c1e1900 */
[----:B0-----:R-:W-:-:S05]  /*0210*/  @!P6 IMAD.WIDE.U32 R6, R27, 0x4, R6 ;  /* 0x000000041b06e825 */ /* 0x001fca00078e0006 */
[----:B------:R0:W2:Y:S01]  /*0220*/  @!P6 LDG.E R11, desc[UR8][R6.64] ;  /* 0x00000008060be981 */ /* 0x0000a2000c1e1900 */
[C---:B------:R-:W-:Y:S01]  /*0230*/  VIADD R17, R27.reuse, 0x2 ;  /* 0x000000021b117836 */ /* 0x040fe20000000000 */
[----:B------:R-:W-:-:S04]  /*0240*/  IADD3 R16, PT, PT, R27, 0x1, RZ ;  /* 0x000000011b107810 */ /* 0x000fc80007ffe0ff */
[C---:B------:R-:W-:Y:S02]  /*0250*/  ISETP.GE.AND P5, PT, R16.reuse, UR5, PT ;  /* 0x0000000510007c0c */ /* 0x040fe4000bfa6270 */
[C---:B------:R-:W-:Y:S02]  /*0260*/  ISETP.GE.AND P4, PT, R17.reuse, UR5, PT ;  /* 0x0000000511007c0c */ /* 0x040fe4000bf86270 */
[----:B------:R-:W-:Y:S02]  /*0270*/  ISETP.LT.OR P5, PT, R16, RZ, P5 ;  /* 0x000000ff1000720c */ /* 0x000fe40002fa1670 */
[----:B------:R-:W-:Y:S01]  /*0280*/  ISETP.LT.OR P4, PT, R17, RZ, P4 ;  /* 0x000000ff1100720c */ /* 0x000fe20002781670 */
[C---:B0-----:R-:W-:Y:S01]  /*0290*/  VIADD R6, R27.reuse, 0x4 ;  /* 0x000000041b067836 */ /* 0x041fe20000000000 */
[C---:B------:R-:W-:Y:S02]  /*02a0*/  IADD3 R23, PT, PT, R27.reuse, 0x3, RZ ;  /* 0x000000031b177810 */ /* 0x040fe40007ffe0ff */
[----:B------:R-:W-:-:S02]  /*02b0*/  IADD3 R7, PT, PT, R27, 0x5, RZ ;  /* 0x000000051b077810 */ /* 0x000fc40007ffe0ff */
[C---:B------:R-:W-:Y:S02]  /*02c0*/  ISETP.GE.AND P3, PT, R23.reuse, UR5, PT ;  /* 0x0000000517007c0c */ /* 0x040fe4000bf66270 */
[C---:B------:R-:W-:Y:S02]  /*02d0*/  ISETP.GE.AND P2, PT, R6.reuse, UR5, PT ;  /* 0x0000000506007c0c */ /* 0x040fe4000bf46270 */
[----:B------:R-:W-:Y:S01]  /*02e0*/  ISETP.LT.OR P3, PT, R23, RZ, P3 ;  /* 0x000000ff1700720c */ /* 0x000fe20001f61670 */
[----:B------:R-:W0:Y:S01]  /*02f0*/  @!P5 LDC.64 R28, c[0x0][0x380] ;  /* 0x0000e000ff1cdb82 */ /* 0x000e220000000a00 */
[----:B------:R-:W-:Y:S01]  /*0300*/  ISETP.GE.AND P1, PT, R7, UR5, PT ;  /* 0x0000000507007c0c */ /* 0x000fe2000bf26270 */
[----:B------:R-:W-:Y:S01]  /*0310*/  VIADD R25, R27, 0x6 ;  /* 0x000000061b197836 */ /* 0x000fe20000000000 */
[----:B------:R-:W-:Y:S01]  /*0320*/  ISETP.LT.OR P2, PT, R6, RZ, P2 ;  /* 0x000000ff0600720c */ /* 0x000fe20001741670 */
[----:B------:R-:W3:Y:S04]  /*0330*/  @!P5 LDG.E R24, desc[UR8][R14.64+0x4] ;  /* 0x000004080e18d981 */ /* 0x000ee8000c1e1900 */
[----:B------:R-:W1:Y:S01]  /*0340*/  @!P4 LDC.64 R20, c[0x0][0x380] ;  /* 0x0000e000ff14cb82 */ /* 0x000e620000000a00 */
[----:B------:R-:W-:-:S02]  /*0350*/  ISETP.LT.OR P1, PT, R7, RZ, P1 ;  /* 0x000000ff0700720c */ /* 0x000fc40000f21670 */
[----:B------:R-:W-:-:S04]  /*0360*/  ISETP.GE.AND P0, PT, R25, UR5, PT ;  /* 0x0000000519007c0c */ /* 0x000fc8000bf06270 */
[----:B------:R-:W-:Y:S01]  /*0370*/  ISETP.LT.OR P0, PT, R25, RZ, P0 ;  /* 0x000000ff1900720c */ /* 0x000fe20000701670 */
[----:B------:R-:W4:Y:S01]  /*0380*/  @!P3 LDC.64 R18, c[0x0][0x380] ;  /* 0x0000e000ff12bb82 */ /* 0x000f220000000a00 */
[----:B------:R-:W-:Y:S01]  /*0390*/  IADD3 R27, PT, PT, R27, 0x7, RZ ;  /* 0x000000071b1b7810 */ /* 0x000fe20007ffe0ff */
[----:B------:R-:W5:Y:S06]  /*03a0*/  @!P2 LDG.E R26, desc[UR8][R14.64+0x10] ;  /* 0x000010080e1aa981 */ /* 0x000f6c000c1e1900 */
[----:B------:R-:W4:Y:S01]  /*03b0*/  @!P2 LDC.64 R12, c[0x0][0x380] ;  /* 0x0000e000ff0cab82 */ /* 0x000f220000000a00 */
[----:B0-----:R-:W-:-:S06]  /*03c0*/  @!P5 IMAD.WIDE.U32 R28, R16, 0x4, R28 ;  /* 0x00000004101cd825 */ /* 0x001fcc00078e001c */
[----:B------:R-:W3:Y:S01]  /*03d0*/  @!P5 LDG.E R29, desc[UR8][R28.64] ;  /* 0x000000081c1dd981 */ /* 0x000ee2000c1e1900 */
[----:B-1----:R-:W-:Y:S02]  /*03e0*/  @!P4 IMAD.WIDE.U32 R20, R17, 0x4, R20 ;  /* 0x000000041114c825 */ /* 0x002fe400078e0014 */
[----:B------:R-:W0:Y:S04]  /*03f0*/  @!P0 LDC.64 R16, c[0x0][0x380] ;  /* 0x0000e000ff108b82 */ /* 0x000e280000000a00 */
[----:B------:R-:W5:Y:S01]  /*0400*/  @!P4 LDG.E R21, desc[UR8][R20.64] ;  /* 0x000000081415c981 */ /* 0x000f62000c1e1900 */
[----:B----4-:R-:W-:-:S06]  /*0410*/  @!P3 IMAD.WIDE.U32 R18, R23, 0x4, R18 ;  /* 0x000000041712b825 */ /* 0x010fcc00078e0012 */
[----:B------:R-:W4:Y:S01]  /*0420*/  @!P3 LDG.E R19, desc[UR8][R18.64] ;  /* 0x000000081213b981 */ /* 0x000f22000c1e1900 */
[----:B------:R-:W-:-:S03]  /*0430*/  @!P2 IMAD.WIDE.U32 R12, R6, 0x4, R12 ;  /* 0x00000004060ca825 */ /* 0x000fc600078e000c */
[----:B------:R-:W5:Y:S04]  /*0440*/  @!P4 LDG.E R6, desc[UR8][R14.64+0x8] ;  /* 0x000008080e06c981 */ /* 0x000f68000c1e1900 */
[----:B------:R-:W4:Y:S01]  /*0450*/  @!P2 LDG.E R13, desc[UR8][R12.64] ;  /* 0x000000080c0da981 */ /* 0x000f22000c1e1900 */
[----:B0-----:R-:W-:-:S03]  /*0460*/  @!P0 IMAD.WIDE.U32 R16, R25, 0x4, R16 ;  /* 0x0000000419108825 */ /* 0x001fc600078e0010 */
[----:B------:R-:W4:Y:S04]  /*0470*/  @!P0 LDG.E R18, desc[UR8][R14.64+0x18] ;  /* 0x000018080e128981 */ /* 0x000f28000c1e1900 */
[----:B------:R-:W4:Y:S04]  /*0480*/  @!P1 LDG.E R25, desc[UR8][R14.64+0x14] ;  /* 0x000014080e199981 */ /* 0x000f28000c1e1900 */
[----:B------:R-:W4:Y:S01]  /*0490*/  @!P0 LDG.E R17, desc[UR8][R16.64] ;  /* 0x0000000810118981 */ /* 0x000f22000c1e1900 */
[----:B--2---:R-:W-:Y:S02]  /*04a0*/  @!P6 FFMA R0, R11, R10, R0 ;  /* 0x0000000a0b00e223 */ /* 0x004fe40000000000 */
[----:B------:R-:W0:Y:S01]  /*04b0*/  @!P1 LDC.64 R10, c[0x0][0x380] ;  /* 0x0000e000ff0a9b82 */ /* 0x000e220000000a00 */
[----:B------:R-:W-:-:S04]  /*04c0*/  ISETP.GE.AND P6, PT, R27, UR5, PT ;  /* 0x000000051b007c0c */ /* 0x000fc8000bfc6270 */
[----:B------:R-:W-:-:S13]  /*04d0*/  ISETP.LT.OR P6, PT, R27, RZ, P6 ;  /* 0x000000ff1b00720c */ /* 0x000fda00037c1670 */
[----:B------:R-:W1:Y:S01]  /*04e0*/  @!P6 LDC.64 R22, c[0x0][0x380] ;  /* 0x0000e000ff16eb82 */ /* 0x000e620000000a00 */
[----:B------:R-:W2:Y:S01]  /*04f0*/  @!P6 LDG.E R20, desc[UR8][R14.64+0x1c] ;  /* 0x00001c080e14e981 */ /* 0x000ea2000c1e1900 */
[----:B0-----:R-:W-:-:S03]  /*0500*/  @!P1 IMAD.WIDE.U32 R10, R7, 0x4, R10 ;  /* 0x00000004070a9825 */ /* 0x001fc600078e000a */
[----:B------:R-:W4:Y:S04]  /*0510*/  @!P3 LDG.E R7, desc[UR8][R14.64+0xc] ;  /* 0x00000c080e07b981 */ /* 0x000f28000c1e1900 */
[----:B------:R-:W2:Y:S01]  /*0520*/  @!P1 LDG.E R11, desc[UR8][R10.64] ;  /* 0x000000080a0b9981 */ /* 0x000ea2000c1e1900 */
[----:B-1----:R-:W-:-:S06]  /*0530*/  @!P6 IMAD.WIDE.U32 R22, R27, 0x4, R22 ;  /* 0x000000041b16e825 */ /* 0x002fcc00078e0016 */
[----:B------:R-:W2:Y:S01]  /*0540*/  @!P6 LDG.E R23, desc[UR8][R22.64] ;  /* 0x000000081617e981 */ /* 0x000ea2000c1e1900 */
[----:B---3--:R-:W-:Y:S01]  /*0550*/  @!P5 FFMA R0, R29, R24, R0 ;  /* 0x000000181d00d223 */ /* 0x008fe20000000000 */
[----:B------:R-:W-:-:S03]  /*0560*/  IADD3 R5, PT, PT, R5, 0x8, RZ ;  /* 0x0000000805057810 */ /* 0x000fc60007ffe0ff */
[----:B-----5:R-:W-:-:S04]  /*0570*/  @!P4 FFMA R0, R21, R6, R0 ;  /* 0x000000061500c223 */ /* 0x020fc80000000000 */
[----:B----4-:R-:W-:-:S04]  /*0580*/  @!P3 FFMA R0, R19, R7, R0 ;  /* 0x000000071300b223 */ /* 0x010fc80000000000 */
[----:B------:R-:W-:-:S04]  /*0590*/  @!P2 FFMA R0, R13, R26, R0 ;  /* 0x0000001a0d00a223 */ /* 0x000fc80000000000 */
[----:B--2---:R-:W-:Y:S01]  /*05a0*/  @!P1 FFMA R0, R11, R25, R0 ;  /* 0x000000190b009223 */ /* 0x004fe20000000000 */
[----:B------:R-:W-:-:S03]  /*05b0*/  ISETP.NE.AND P1, PT, R5, R3, PT ;  /* 0x000000030500720c */ /* 0x000fc60003f25270 */
[----:B------:R-:W-:-:S04]  /*05c0*/  @!P0 FFMA R0, R17, R18, R0 ;  /* 0x0000001211008223 */ /* 0x000fc80000000000 */
[----:B------:R-:W-:-:S06]  /*05d0*/  @!P6 FFMA R0, R23, R20, R0 ;  /* 0x000000141700e223 */ /* 0x000fcc0000000000 */
[----:B------:R-:W-:Y:S05]  /*05e0*/  @P1 BRA `(.L_x_60) ;  /* 0xfffffff800f01947 */ /* 0x000fea000383ffff */
.L_x_59:
[----:B------:R-:W-:Y:S05]  /*05f0*/  BRA.U !UP1, `(.L_x_58) ;  /* 0x0000000509387547 */ /* 0x000fea000b800000 */
[----:B------:R-:W0:Y:S01]  /*0600*/  LDCU UR4, c[0x0][0x39c] ;  /* 0x00007380ff0477ac */ /* 0x000e220008000800 */
[----:B------:R-:W-:Y:S02]  /*0610*/  UISETP.GE.U32.AND UP0, UPT, UR7, 0x4, UPT ;  /* 0x000000040700788c */ /* 0x000fe4000bf06070 */
[----:B0-----:R-:W-:-:S04]  /*0620*/  ULOP3.LUT UR6, UR4, 0x3, URZ, 0xc0, !UPT ;  /* 0x0000000304067892 */ /* 0x001fc8000f8ec0ff */
[----:B------:R-:W-:-:S03]  /*0630*/  UISETP.NE.AND UP1, UPT, UR6, URZ, UPT ;  /* 0x000000ff0600728c */ /* 0x000fc6000bf25270 */
[----:B------:R-:W-:Y:S08]  /*0640*/  BRA.U !UP0, `(.L_x_61) ;  /* 0x00000001088c7547 */ /* 0x000ff0000b800000 */
[----:B------:R-:W-:Y:S01]  /*0650*/  IMAD.IADD R17, R4, 0x1, R3 ;  /* 0x0000000104117824 */ /* 0x000fe200078e0203 */
[----:B------:R-:W0:Y:S03]  /*0660*/  LDC.64 R8, c[0x0][0x388] ;  /* 0x0000e200ff087b82 */ /* 0x000e260000000a00 */
[C---:B------:R-:W-:Y:S01]  /*0670*/  VIADD R5, R17.reuse, 0x3 ;  /* 0x0000000311057836 */ /* 0x040fe20000000000 */
[C---:B------:R-:W-:Y:S02]  /*0680*/  ISETP.GE.AND P0, PT, R17.reuse, UR5, PT ;  /* 0x0000000511007c0c */ /* 0x040fe4000bf06270 */
[C---:B------:R-:W-:Y:S02]  /*0690*/  IADD3 R19, PT, PT, R17.reuse, 0x1, RZ ;  /* 0x0000000111137810 */ /* 0x040fe40007ffe0ff */
[C---:B------:R-:W-:Y:S02]  /*06a0*/  IADD3 R21, PT, PT, R17.reuse, 0x2, RZ ;  /* 0x0000000211157810 */ /* 0x040fe40007ffe0ff */
[----:B------:R-:W-:-:S02]  /*06b0*/  ISETP.LT.OR P0, PT, R17, RZ, P0 ;  /* 0x000000ff1100720c */ /* 0x000fc40000701670 */
[----:B------:R-:W-:Y:S02]  /*06c0*/  ISETP.GE.AND P1, PT, R19, UR5, PT ;  /* 0x0000000513007c0c */ /* 0x000fe4000bf26270 */
[----:B------:R-:W-:Y:S02]  /*06d0*/  ISETP.GE.AND P2, PT, R21, UR5, PT ;  /* 0x0000000515007c0c */ /* 0x000fe4000bf46270 */
[----:B------:R-:W-:Y:S02]  /*06e0*/  ISETP.LT.OR P1, PT, R19, RZ, P1 ;  /* 0x000000ff1300720c */ /* 0x000fe40000f21670 */
[----:B------:R-:W-:Y:S02]  /*06f0*/  ISETP.LT.OR P2, PT, R21, RZ, P2 ;  /* 0x000000ff1500720c */ /* 0x000fe40001741670 */
[----:B------:R-:W-:-:S03]  /*0700*/  ISETP.GE.AND P3, PT, R5, UR5, PT ;  /* 0x0000000505007c0c */ /* 0x000fc6000bf66270 */
[----:B------:R-:W1:Y:S01]  /*0710*/  @!P0 LDC.64 R14, c[0x0][0x380] ;  /* 0x0000e000ff0e8b82 */ /* 0x000e620000000a00 */
[----:B------:R-:W-:Y:S01]  /*0720*/  ISETP.LT.OR P3, PT, R5, RZ, P3 ;  /* 0x000000ff0500720c */ /* 0x000fe20001f61670 */
[----:B0-----:R-:W-:-:S05]  /*0730*/  IMAD.WIDE.U32 R8, R3, 0x4, R8 ;  /* 0x0000000403087825 */ /* 0x001fca00078e0008 */
[----:B------:R-:W2:Y:S01]  /*0740*/  @!P0 LDG.E R16, desc[UR8][R8.64] ;  /* 0x0000000808108981 */ /* 0x000ea2000c1e1900 */
[----:B------:R-:W0:Y:S06]  /*0750*/  @!P1 LDC.64 R12, c[0x0][0x380] ;  /* 0x0000e000ff0c9b82 */ /* 0x000e2c0000000a00 */
[----:B------:R-:W3:Y:S02]  /*0760*/  @!P3 LDG.E R18, desc[UR8][R8.64+0xc] ;  /* 0x00000c080812b981 */ /* 0x000ee4000c1e1900 */
[----:B------:R-:W4:Y:S08]  /*0770*/  @!P2 LDC.64 R10, c[0x0][0x380] ;  /* 0x0000e000ff0aab82 */ /* 0x000f300000000a00 */
[----:B------:R-:W5:Y:S01]  /*0780*/  @!P3 LDC.64 R6, c[0x0][0x380] ;  /* 0x0000e000ff06bb82 */ /* 0x000f620000000a00 */
[----:B-1----:R-:W-:-:S02]  /*0790*/  @!P0 IMAD.WIDE.U32 R14, R17, 0x4, R14 ;  /* 0x00000004110e8825 */ /* 0x002fc400078e000e */
[----:B------:R-:W3:Y:S04]  /*07a0*/  @!P1 LDG.E R17, desc[UR8][R8.64+0x4] ;  /* 0x0000040808119981 */ /* 0x000ee8000c1e1900 */
[----:B------:R-:W2:Y:S01]  /*07b0*/  @!P0 LDG.E R15, desc[UR8][R14.64] ;  /* 0x000000080e0f8981 */ /* 0x000ea2000c1e1900 */
[----:B0-----:R-:W-:-:S06]  /*07c0*/  @!P1 IMAD.WIDE.U32 R12, R19, 0x4, R12 ;  /* 0x00000004130c9825 */ /* 0x001fcc00078e000c */
[----:B------:R-:W3:Y:S01]  /*07d0*/  @!P1 LDG.E R13, desc[UR8][R12.64] ;  /* 0x000000080c0d9981 */ /* 0x000ee2000c1e1900 */
[----:B----4-:R-:W-:-:S06]  /*07e0*/  @!P2 IMAD.WIDE.U32 R10, R21, 0x4, R10 ;  /* 0x00000004150aa825 */ /* 0x010fcc00078e000a */
[----:B------:R-:W4:Y:S01]  /*07f0*/  @!P2 LDG.E R11, desc[UR8][R10.64] ;  /* 0x000000080a0ba981 */ /* 0x000f22000c1e1900 */
[----:B-----5:R-:W-:-:S03]  /*0800*/  @!P3 IMAD.WIDE.U32 R6, R5, 0x4, R6 ;  /* 0x000000040506b825 */ /* 0x020fc600078e0006 */
[----:B------:R-:W4:Y:S04]  /*0810*/  @!P2 LDG.E R5, desc[UR8][R8.64+0x8] ;  /* 0x000008080805a981 */ /* 0x000f28000c1e1900 */
[----:B------:R-:W5:Y:S01]  /*0820*/  @!P3 LDG.E R7, desc[UR8][R6.64] ;  /* 0x000000080607b981 */ /* 0x000f62000c1e1900 */
[----:B------:R-:W-:Y:S01]  /*0830*/  IADD3 R3, PT, PT, R3, 0x4, RZ ;  /* 0x0000000403037810 */ /* 0x000fe20007ffe0ff */
[----:B--2---:R-:W-:-:S04]  /*0840*/  @!P0 FFMA R0, R15, R16, R0 ;  /* 0x000000100f008223 */ /* 0x004fc80000000000 */
[----:B---3--:R-:W-:-:S04]  /*0850*/  @!P1 FFMA R0, R13, R17, R0 ;  /* 0x000000110d009223 */ /* 0x008fc80000000000 */
[----:B----4-:R-:W-:-:S04]  /*0860*/  @!P2 FFMA R0, R11, R5, R0 ;  /* 0x000000050b00a223 */ /* 0x010fc80000000000 */
[----:B-----5:R-:W-:-:S07]  /*0870*/  @!P3 FFMA R0, R7, R18, R0 ;  /* 0x000000120700b223 */ /* 0x020fce0000000000 */
.L_x_61:
[----:B------:R-:W-:Y:S05]  /*0880*/  BRA.U !UP1, `(.L_x_58) ;  /* 0x0000000109947547 */ /* 0x000fea000b800000 */
[----:B------:R-:W-:Y:S02]  /*0890*/  UISETP.NE.AND UP0, UPT, UR6, 0x1, UPT ;  /* 0x000000010600788c */ /* 0x000fe4000bf05270 */
[----:B------:R-:W-:-:S04]  /*08a0*/  ULOP3.LUT UR4, UR4, 0x1, URZ, 0xc0, !UPT ;  /* 0x0000000104047892 */ /* 0x000fc8000f8ec0ff */
[----:B------:R-:W-:-:S03]  /*08b0*/  UISETP.NE.U32.AND UP1, UPT, UR4, 0x1, UPT ;  /* 0x000000010400788c */ /* 0x000fc6000bf25070 */
[----:B------:R-:W-:Y:S08]  /*08c0*/  BRA.U !UP0, `(.L_x_62) ;  /* 0x00000001084c7547 */ /* 0x000ff0000b800000 */
[----:B------:R-:W-:Y:S01]  /*08d0*/  IADD3 R5, PT, PT, R4, R3, RZ ;  /* 0x0000000304057210 */ /* 0x000fe20007ffe0ff */
[----:B------:R-:W0:Y:S03]  /*08e0*/  LDC.64 R6, c[0x0][0x388] ;  /* 0x0000e200ff067b82 */ /* 0x000e260000000a00 */
[C---:B------:R-:W-:Y:S01]  /*08f0*/  ISETP.GE.AND P0, PT, R5.reuse, UR5, PT ;  /* 0x0000000505007c0c */ /* 0x040fe2000bf06270 */
[----:B------:R-:W-:-:S03]  /*0900*/  VIADD R15, R5, 0x1 ;  /* 0x00000001050f7836 */ /* 0x000fc60000000000 */
[----:B------:R-:W-:Y:S02]  /*0910*/  ISETP.LT.OR P0, PT, R5, RZ, P0 ;  /* 0x000000ff0500720c */ /* 0x000fe40000701670 */
[----:B------:R-:W-:-:S04]  /*0920*/  ISETP.GE.AND P1, PT, R15, UR5, PT ;  /* 0x000000050f007c0c */ /* 0x000fc8000bf26270 */
[----:B------:R-:W-:-:S07]  /*0930*/  ISETP.LT.OR P1, PT, R15, RZ, P1 ;  /* 0x000000ff0f00720c */ /* 0x000fce0000f21670 */
[----:B------:R-:W1:Y:S01]  /*0940*/  @!P0 LDC.64 R8, c[0x0][0x380] ;  /* 0x0000e000ff088b82 */ /* 0x000e620000000a00 */
[----:B0-----:R-:W-:-:S07]  /*0950*/  IMAD.WIDE.U32 R10, R3, 0x4, R6 ;  /* 0x00000004030a7825 */ /* 0x001fce00078e0006 */
[----:B------:R-:W0:Y:S01]  /*0960*/  @!P1 LDC.64 R12, c[0x0][0x380] ;  /* 0x0000e000ff0c9b82 */ /* 0x000e220000000a00 */
[----:B-1----:R-:W-:Y:S02]  /*0970*/  @!P0 IMAD.WIDE.U32 R6, R5, 0x4, R8 ;  /* 0x0000000405068825 */ /* 0x002fe400078e0008 */
[----:B------:R-:W2:Y:S04]  /*0980*/  @!P0 LDG.E R5, desc[UR8][R10.64] ;  /* 0x000000080a058981 */ /* 0x000ea8000c1e1900 */
[----:B------:R-:W2:Y:S01]  /*0990*/  @!P0 LDG.E R7, desc[UR8][R6.64] ;  /* 0x0000000806078981 */ /* 0x000ea2000c1e1900 */
[----:B0-----:R-:W-:-:S03]  /*09a0*/  @!P1 IMAD.WIDE.U32 R8, R15, 0x4, R12 ;  /* 0x000000040f089825 */ /* 0x001fc600078e000c */
[----:B------:R-:W3:Y:S04]  /*09b0*/  @!P1 LDG.E R12, desc[UR8][R10.64+0x4] ;  /* 0x000004080a0c9981 */ /* 0x000ee8000c1e1900 */
[----:B------:R-:W3:Y:S01]  /*09c0*/  @!P1 LDG.E R9, desc[UR8][R8.64] ;  /* 0x0000000808099981 */ /* 0x000ee2000c1e1900 */
[----:B------:R-:W-:Y:S01]  /*09d0*/  IADD3 R3, PT, PT, R3, 0x2, RZ ;  /* 0x0000000203037810 */ /* 0x000fe20007ffe0ff */
[----:B--2---:R-:W-:-:S04]  /*09e0*/  @!P0 FFMA R0, R7, R5, R0 ;  /* 0x0000000507008223 */ /* 0x004fc80000000000 */
[----:B---3--:R-:W-:-:S07]  /*09f0*/  @!P1 FFMA R0, R9, R12, R0 ;  /* 0x0000000c09009223 */ /* 0x008fce0000000000 */
.L_x_62:
[----:B------:R-:W-:Y:S05]  /*0a00*/  BRA.U UP1, `(.L_x_58) ;  /* 0x0000000101347547 */ /* 0x000fea000b800000 */
[----:B------:R-:W-:Y:S01]  /*0a10*/  IADD3 R9, PT, PT, R4, R3, RZ ;  /* 0x0000000304097210 */ /* 0x000fe20007ffe0ff */
[----:B------:R-:W-:Y:S03]  /*0a20*/  BSSY.RECONVERGENT B0, `(.L_x_58) ;  /* 0x000000b000007945 */ /* 0x000fe60003800200 */
[----:B------:R-:W-:-:S04]  /*0a30*/  ISETP.GE.AND P0, PT, R9, UR5, PT ;  /* 0x0000000509007c0c */ /* 0x000fc8000bf06270 */
[----:B------:R-:W-:-:S13]  /*0a40*/  ISETP.LT.OR P0, PT, R9, RZ, P0 ;  /* 0x000000ff0900720c */ /* 0x000fda0000701670 */
[----:B------:R-:W-:Y:S05]  /*0a50*/  @P0 BRA `(.L_x_63) ;  /* 0x00000000001c0947 */ /* 0x000fea0003800000 */
[----:B------:R-:W0:Y:S08]  /*0a60*/  LDC.64 R4, c[0x0][0x380] ;  /* 0x0000e000ff047b82 */ /* 0x000e300000000a00 */
[----:B------:R-:W1:Y:S01]  /*0a70*/  LDC.64 R6, c[0x0][0x388] ;  /* 0x0000e200ff067b82 */ /* 0x000e620000000a00 */
[----:B0-----:R-:W-:-:S06]  /*0a80*/  IMAD.WIDE.U32 R4, R9, 0x4, R4 ;  /* 0x0000000409047825 */ /* 0x001fcc00078e0004 */
[----:B------:R-:W2:Y:S01]  /*0a90*/  LDG.E R5, desc[UR8][R4.64] ;  /* 0x0000000804057981 */ /* 0x000ea2000c1e1900 */
[----:B-1----:R-:W-:-:S06]  /*0aa0*/  IMAD.WIDE.U32 R6, R3, 0x4, R6 ;  /* 0x0000000403067825 */ /* 0x002fcc00078e0006 */
[----:B------:R-:W2:Y:S02]  /*0ab0*/  LDG.E R6, desc[UR8][R6.64] ;  /* 0x0000000806067981 */ /* 0x000ea4000c1e1900 */
[----:B--2---:R-:W-:-:S07]  /*0ac0*/  FFMA R0, R5, R6, R0 ;  /* 0x0000000605007223 */ /* 0x004fce0000000000 */
.L_x_63:
[----:B------:R-:W-:Y:S05]  /*0ad0*/  BSYNC.RECONVERGENT B0 ;  /* 0x0000000000007941 */ /* 0x000fea0003800200 */
.L_x_58:
[----:B------:R-:W0:Y:S02]  /*0ae0*/  LDC.64 R4, c[0x0][0x390] ;  /* 0x0000e400ff047b82 */ /* 0x000e240000000a00 */
[----:B0-----:R-:W-:-:S05]  /*0af0*/  IMAD.WIDE R2, R2, 0x4, R4 ;  /* 0x0000000402027825 */ /* 0x001fca00078e0204 */
[----:B------:R-:W-:Y:S01]  /*0b00*/  STG.E desc[UR8][R2.64], R0 ;  /* 0x0000000002007986 */ /* 0x000fe2000c101908 */
[----:B------:R-:W-:Y:S05]  /*0b10*/  EXIT ;  /* 0x000000000000794d */ /* 0x000fea0003800000 */
.L_x_64:
        /* <DEDUP_REMOVED lines=14> */
.L_x_70:


//--------------------- .nv.shared._Z23conv_separable_verticalPfS_S_iii --------------------------
	.section	.nv.shared._Z23conv_separable_verticalPfS_S_iii,"aw",@nobits
	.sectionflags	@""
	.align	16
	.zero		1024


//--------------------- .nv.shared.reserved.0     --------------------------
	.section	.nv.shared.reserved.0,"aw",@nobits
	.weak		__nv_reservedSMEM_offset_0_alias
	.size		__nv_reservedSMEM_offset_0_alias, 0, 64
	.other		__nv_reservedSMEM_offset_0_alias,@"STO_CUDA_RESERVED_SHARED STV_DEFAULT"
__nv_reservedSMEM_offset_0_alias:
	.zero		0
	.zero		64


//--------------------- .nv.shared._Z25conv_separable_horizontalPfS_S_iii --------------------------
	.section	.nv.shared._Z25conv_separable_horizontalPfS_S_iii,"aw",@nobits
	.sectionflags	@""
	.align	16
	.zero		1024


//--------------------- .nv.shared._Z13conv2d_sharedPfS_S_iii --------------------------
	.section	.nv.shared._Z13conv2d_sharedPfS_S_iii,"aw",@nobits
	.sectionflags	@""
	.align	16
	.zero		1024


//--------------------- .nv.shared._Z12conv2d_naivePfS_S_iii --------------------------
	.section	.nv.shared._Z12conv2d_naivePfS_S_iii,"aw",@nobits
	.sectionflags	@""
	.align	16
	.zero		1024


//--------------------- .nv.shared._Z13conv1d_sharedPfS_S_ii --------------------------
	.section	.nv.shared._Z13conv1d_sharedPfS_S_ii,"aw",@nobits
	.sectionflags	@""
	.align	16
	.zero		1024


//--------------------- .nv.shared._Z12conv1d_naivePfS_S_ii --------------------------
	.section	.nv.shared._Z12conv1d_naivePfS_S_ii,"aw",@nobits
	.sectionflags	@""
	.align	16
	.zero		1024


//--------------------- .nv.constant0._Z23conv_separable_verticalPfS_S_iii --------------------------
	.section	.nv.constant0._Z23conv_separable_verticalPfS_S_iii,"a",@progbits
	.sectionflags	@""
	.align	4
.nv.constant0._Z23conv_separable_verticalPfS_S_iii:
	.zero		932


//--------------------- .nv.constant0._Z25conv_separable_horizontalPfS_S_iii --------------------------
	.section	.nv.constant0._Z25conv_separable_horizontalPfS_S_iii,"a",@progbits
	.sectionflags	@""
	.align	4
.nv.constant0._Z25conv_separable_horizontalPfS_S_iii:
	.zero		932


//--------------------- .nv.constant0._Z13conv2d_sharedPfS_S_iii --------------------------
	.section	.nv.constant0._Z13conv2d_sharedPfS_S_iii,"a",@progbits
	.sectionflags	@""
	.align	4
.nv.constant0._Z13conv2d_sharedPfS_S_iii:
	.zero		932


//--------------------- .nv.constant0._Z12conv2d_naivePfS_S_iii --------------------------
	.section	.nv.constant0._Z12conv2d_naivePfS_S_iii,"a",@progbits
	.sectionflags	@""
	.align	4
.nv.constant0._Z12conv2d_naivePfS_S_iii:
	.zero		932


//--------------------- .nv.constant0._Z13conv1d_sharedPfS_S_ii --------------------------
	.section	.nv.constant0._Z13conv1d_sharedPfS_S_ii,"a",@progbits
	.sectionflags	@""
	.align	4
.nv.constant0._Z13conv1d_sharedPfS_S_ii:
	.zero		928


//--------------------- .nv.constant0._Z12conv1d_naivePfS_S_ii --------------------------
	.section	.nv.constant0._Z12conv1d_naivePfS_S_ii,"a",@progbits
	.sectionflags	@""
	.align	4
.nv.constant0._Z12conv1d_naivePfS_S_ii:
	.zero		928


//--------------------- SYMBOLS --------------------------

	.type		.nv.reservedSmem.offset0,@object
	.size		.nv.reservedSmem.offset0,0x4
	.type		.nv.reservedSmem.cap,@object
	.size		.nv.reservedSmem.cap,0x4
